//
// Generated by NVIDIA NVVM Compiler
//
// Compiler Build ID: CL-36424714
// Cuda compilation tools, release 13.0, V13.0.88
// Based on NVVM 20.0.0
//

.version 9.0
.target sm_100
.address_size 64

	// .globl	_Z25Action_noImage_center_GPUPdS_S_diii
// _ZZ25Action_noImage_center_GPUPdS_S_diiiE10dist_array has been demoted
// _ZZ28Action_noImage_no_center_GPUPdS_S_diiiiE10dist_array has been demoted
// _ZZ28Action_ImageOrtho_center_GPUPdS_S_dS_iiiE10dist_array has been demoted
// _ZZ31Action_ImageOrtho_no_center_GPUPdS_S_dS_iiiiE10dist_array has been demoted

.visible .entry _Z25Action_noImage_center_GPUPdS_S_diii(
	.param .u64 .ptr .align 1 _Z25Action_noImage_center_GPUPdS_S_diii_param_0,
	.param .u64 .ptr .align 1 _Z25Action_noImage_center_GPUPdS_S_diii_param_1,
	.param .u64 .ptr .align 1 _Z25Action_noImage_center_GPUPdS_S_diii_param_2,
	.param .f64 _Z25Action_noImage_center_GPUPdS_S_diii_param_3,
	.param .u32 _Z25Action_noImage_center_GPUPdS_S_diii_param_4,
	.param .u32 _Z25Action_noImage_center_GPUPdS_S_diii_param_5,
	.param .u32 _Z25Action_noImage_center_GPUPdS_S_diii_param_6
)
{
	.reg .pred 	%p<14>;
	.reg .b32 	%r<56>;
	.reg .b64 	%rd<11>;
	.reg .b64 	%fd<93>;
	// demoted variable
	.shared .align 8 .b8 _ZZ25Action_noImage_center_GPUPdS_S_diiiE10dist_array[8192];
	ld.param.u64 	%rd1, [_Z25Action_noImage_center_GPUPdS_S_diii_param_0];
	ld.param.u64 	%rd2, [_Z25Action_noImage_center_GPUPdS_S_diii_param_1];
	ld.param.u64 	%rd3, [_Z25Action_noImage_center_GPUPdS_S_diii_param_2];
	ld.param.f64 	%fd92, [_Z25Action_noImage_center_GPUPdS_S_diii_param_3];
	ld.param.u32 	%r27, [_Z25Action_noImage_center_GPUPdS_S_diii_param_4];
	ld.param.u32 	%r26, [_Z25Action_noImage_center_GPUPdS_S_diii_param_5];
	ld.param.u32 	%r28, [_Z25Action_noImage_center_GPUPdS_S_diii_param_6];
	mov.u32 	%r29, %ctaid.x;
	mov.u32 	%r1, %tid.x;
	mad.lo.s32 	%r30, %r28, %r29, %r1;
	div.u32 	%r3, %r30, %r26;
	setp.ge.u32 	%p1, %r1, %r28;
	mul.lo.s32 	%r31, %r26, %r27;
	setp.ge.s32 	%p2, %r30, %r31;
	or.pred  	%p3, %p1, %p2;
	@%p3 bra 	$L__BB0_16;
	cvta.to.global.u64 	%rd4, %rd2;
	cvta.to.global.u64 	%rd5, %rd3;
	ld.global.f64 	%fd15, [%rd4+16];
	ld.global.f64 	%fd16, [%rd4+8];
	ld.global.f64 	%fd17, [%rd4];
	mul.lo.s32 	%r33, %r30, 3;
	mul.wide.s32 	%rd6, %r33, 8;
	add.s64 	%rd7, %rd5, %rd6;
	ld.global.f64 	%fd18, [%rd7];
	sub.f64 	%fd19, %fd17, %fd18;
	ld.global.f64 	%fd20, [%rd7+8];
	sub.f64 	%fd21, %fd16, %fd20;
	ld.global.f64 	%fd22, [%rd7+16];
	sub.f64 	%fd23, %fd15, %fd22;
	mul.f64 	%fd24, %fd21, %fd21;
	fma.rn.f64 	%fd25, %fd19, %fd19, %fd24;
	fma.rn.f64 	%fd26, %fd23, %fd23, %fd25;
	shl.b32 	%r34, %r1, 3;
	mov.u32 	%r35, _ZZ25Action_noImage_center_GPUPdS_S_diiiE10dist_array;
	add.s32 	%r4, %r35, %r34;
	st.shared.f64 	[%r4], %fd26;
	bar.sync 	0;
	mul.lo.s32 	%r36, %r3, %r26;
	setp.ne.s32 	%p4, %r30, %r36;
	@%p4 bra 	$L__BB0_16;
	setp.lt.s32 	%p5, %r26, 1;
	@%p5 bra 	$L__BB0_15;
	and.b32  	%r5, %r26, 15;
	setp.lt.u32 	%p6, %r26, 16;
	mov.b32 	%r52, 0;
	@%p6 bra 	$L__BB0_6;
	and.b32  	%r52, %r26, 2147483632;
	neg.s32 	%r50, %r52;
	add.s32 	%r40, %r34, %r35;
	add.s32 	%r49, %r40, 64;
$L__BB0_5:
	.pragma "nounroll";
	ld.shared.f64 	%fd28, [%r49+-64];
	min.f64 	%fd29, %fd92, %fd28;
	ld.shared.f64 	%fd30, [%r49+-56];
	min.f64 	%fd31, %fd29, %fd30;
	ld.shared.f64 	%fd32, [%r49+-48];
	min.f64 	%fd33, %fd31, %fd32;
	ld.shared.f64 	%fd34, [%r49+-40];
	min.f64 	%fd35, %fd33, %fd34;
	ld.shared.f64 	%fd36, [%r49+-32];
	min.f64 	%fd37, %fd35, %fd36;
	ld.shared.f64 	%fd38, [%r49+-24];
	min.f64 	%fd39, %fd37, %fd38;
	ld.shared.f64 	%fd40, [%r49+-16];
	min.f64 	%fd41, %fd39, %fd40;
	ld.shared.f64 	%fd42, [%r49+-8];
	min.f64 	%fd43, %fd41, %fd42;
	ld.shared.f64 	%fd44, [%r49];
	min.f64 	%fd45, %fd43, %fd44;
	ld.shared.f64 	%fd46, [%r49+8];
	min.f64 	%fd47, %fd45, %fd46;
	ld.shared.f64 	%fd48, [%r49+16];
	min.f64 	%fd49, %fd47, %fd48;
	ld.shared.f64 	%fd50, [%r49+24];
	min.f64 	%fd51, %fd49, %fd50;
	ld.shared.f64 	%fd52, [%r49+32];
	min.f64 	%fd53, %fd51, %fd52;
	ld.shared.f64 	%fd54, [%r49+40];
	min.f64 	%fd55, %fd53, %fd54;
	ld.shared.f64 	%fd56, [%r49+48];
	min.f64 	%fd57, %fd55, %fd56;
	ld.shared.f64 	%fd58, [%r49+56];
	min.f64 	%fd92, %fd57, %fd58;
	add.s32 	%r50, %r50, 16;
	add.s32 	%r49, %r49, 128;
	setp.ne.s32 	%p7, %r50, 0;
	@%p7 bra 	$L__BB0_5;
$L__BB0_6:
	setp.eq.s32 	%p8, %r5, 0;
	@%p8 bra 	$L__BB0_15;
	and.b32  	%r14, %r26, 7;
	setp.lt.u32 	%p9, %r5, 8;
	@%p9 bra 	$L__BB0_9;
	shl.b32 	%r41, %r52, 3;
	add.s32 	%r42, %r4, %r41;
	ld.shared.f64 	%fd60, [%r42];
	min.f64 	%fd61, %fd92, %fd60;
	ld.shared.f64 	%fd62, [%r42+8];
	min.f64 	%fd63, %fd61, %fd62;
	ld.shared.f64 	%fd64, [%r42+16];
	min.f64 	%fd65, %fd63, %fd64;
	ld.shared.f64 	%fd66, [%r42+24];
	min.f64 	%fd67, %fd65, %fd66;
	ld.shared.f64 	%fd68, [%r42+32];
	min.f64 	%fd69, %fd67, %fd68;
	ld.shared.f64 	%fd70, [%r42+40];
	min.f64 	%fd71, %fd69, %fd70;
	ld.shared.f64 	%fd72, [%r42+48];
	min.f64 	%fd73, %fd71, %fd72;
	ld.shared.f64 	%fd74, [%r42+56];
	min.f64 	%fd92, %fd73, %fd74;
	add.s32 	%r52, %r52, 8;
$L__BB0_9:
	setp.eq.s32 	%p10, %r14, 0;
	@%p10 bra 	$L__BB0_15;
	and.b32  	%r17, %r26, 3;
	setp.lt.u32 	%p11, %r14, 4;
	@%p11 bra 	$L__BB0_12;
	shl.b32 	%r43, %r52, 3;
	add.s32 	%r44, %r4, %r43;
	ld.shared.f64 	%fd76, [%r44];
	min.f64 	%fd77, %fd92, %fd76;
	ld.shared.f64 	%fd78, [%r44+8];
	min.f64 	%fd79, %fd77, %fd78;
	ld.shared.f64 	%fd80, [%r44+16];
	min.f64 	%fd81, %fd79, %fd80;
	ld.shared.f64 	%fd82, [%r44+24];
	min.f64 	%fd92, %fd81, %fd82;
	add.s32 	%r52, %r52, 4;
$L__BB0_12:
	setp.eq.s32 	%p12, %r17, 0;
	@%p12 bra 	$L__BB0_15;
	shl.b32 	%r46, %r52, 3;
	add.s32 	%r47, %r34, %r46;
	add.s32 	%r55, %r35, %r47;
	neg.s32 	%r54, %r17;
$L__BB0_14:
	.pragma "nounroll";
	ld.shared.f64 	%fd83, [%r55];
	min.f64 	%fd92, %fd92, %fd83;
	add.s32 	%r55, %r55, 8;
	add.s32 	%r54, %r54, 1;
	setp.ne.s32 	%p13, %r54, 0;
	@%p13 bra 	$L__BB0_14;
$L__BB0_15:
	cvta.to.global.u64 	%rd8, %rd1;
	mul.wide.s32 	%rd9, %r3, 8;
	add.s64 	%rd10, %rd8, %rd9;
	st.global.f64 	[%rd10], %fd92;
$L__BB0_16:
	ret;

}
	// .globl	_Z28Action_noImage_no_center_GPUPdS_S_diiii
.visible .entry _Z28Action_noImage_no_center_GPUPdS_S_diiii(
	.param .u64 .ptr .align 1 _Z28Action_noImage_no_center_GPUPdS_S_diiii_param_0,
	.param .u64 .ptr .align 1 _Z28Action_noImage_no_center_GPUPdS_S_diiii_param_1,
	.param .u64 .ptr .align 1 _Z28Action_noImage_no_center_GPUPdS_S_diiii_param_2,
	.param .f64 _Z28Action_noImage_no_center_GPUPdS_S_diiii_param_3,
	.param .u32 _Z28Action_noImage_no_center_GPUPdS_S_diiii_param_4,
	.param .u32 _Z28Action_noImage_no_center_GPUPdS_S_diiii_param_5,
	.param .u32 _Z28Action_noImage_no_center_GPUPdS_S_diiii_param_6,
	.param .u32 _Z28Action_noImage_no_center_GPUPdS_S_diiii_param_7
)
{
	.reg .pred 	%p<27>;
	.reg .b32 	%r<106>;
	.reg .b64 	%rd<20>;
	.reg .b64 	%fd<260>;
	// demoted variable
	.shared .align 8 .b8 _ZZ28Action_noImage_no_center_GPUPdS_S_diiiiE10dist_array[8192];
	ld.param.u64 	%rd3, [_Z28Action_noImage_no_center_GPUPdS_S_diiii_param_1];
	ld.param.u64 	%rd4, [_Z28Action_noImage_no_center_GPUPdS_S_diiii_param_2];
	ld.param.f64 	%fd259, [_Z28Action_noImage_no_center_GPUPdS_S_diiii_param_3];
	ld.param.u32 	%r49, [_Z28Action_noImage_no_center_GPUPdS_S_diiii_param_4];
	ld.param.u32 	%r50, [_Z28Action_noImage_no_center_GPUPdS_S_diiii_param_5];
	ld.param.u32 	%r51, [_Z28Action_noImage_no_center_GPUPdS_S_diiii_param_6];
	ld.param.u32 	%r52, [_Z28Action_noImage_no_center_GPUPdS_S_diiii_param_7];
	cvta.to.global.u64 	%rd1, %rd4;
	mov.u32 	%r53, %ctaid.x;
	mov.u32 	%r1, %tid.x;
	mad.lo.s32 	%r2, %r52, %r53, %r1;
	div.u32 	%r3, %r2, %r50;
	setp.lt.s32 	%p1, %r51, 342;
	@%p1 bra 	$L__BB1_2;
	mul.lo.s32 	%r56, %r51, 3;
	cvt.rn.f64.u32 	%fd32, %r56;
	div.rn.f64 	%fd33, %fd32, 0d408FF80000000000;
	cvt.rpi.f64.f64 	%fd34, %fd33;
	cvt.rzi.s32.f64 	%r90, %fd34;
	mov.b32 	%r89, 1023;
	bra.uni 	$L__BB1_3;
$L__BB1_2:
	mul.lo.s32 	%r89, %r51, 3;
	mov.b32 	%r90, 1;
$L__BB1_3:
	setp.ge.u32 	%p2, %r1, %r52;
	mul.lo.s32 	%r57, %r50, %r49;
	setp.ge.s32 	%p3, %r2, %r57;
	or.pred  	%p4, %p2, %p3;
	@%p4 bra 	$L__BB1_34;
	mul.lo.s32 	%r58, %r2, 3;
	cvta.to.global.u64 	%rd5, %rd3;
	mul.wide.s32 	%rd6, %r58, 8;
	add.s64 	%rd7, %rd5, %rd6;
	ld.global.f64 	%fd1, [%rd7];
	ld.global.f64 	%fd2, [%rd7+8];
	ld.global.f64 	%fd3, [%rd7+16];
	setp.lt.s32 	%p5, %r90, 1;
	@%p5 bra 	$L__BB1_19;
	mul.lo.s32 	%r8, %r51, 3;
	mov.b32 	%r91, 0;
	mov.u32 	%r92, %r89;
	mov.u32 	%r93, %r91;
$L__BB1_6:
	mov.u32 	%r96, %r93;
	mov.u32 	%r93, %r92;
	setp.ge.s32 	%p6, %r96, %r93;
	@%p6 bra 	$L__BB1_18;
	add.s32 	%r60, %r96, 3;
	max.s32 	%r61, %r93, %r60;
	sub.s32 	%r62, %r61, %r96;
	add.s32 	%r63, %r62, -3;
	setp.ne.s32 	%p7, %r63, 0;
	selp.u32 	%r64, 1, 0, %p7;
	selp.b32 	%r65, 2, 1, %p7;
	selp.s32 	%r66, -1, 0, %p7;
	add.s32 	%r67, %r63, %r66;
	mul.hi.u32 	%r68, %r67, -1431655765;
	shr.u32 	%r69, %r68, 1;
	add.s32 	%r12, %r65, %r69;
	add.s32 	%r70, %r69, %r64;
	setp.lt.u32 	%p8, %r70, 7;
	@%p8 bra 	$L__BB1_10;
	and.b32  	%r71, %r12, -8;
	neg.s32 	%r94, %r71;
$L__BB1_9:
	.pragma "nounroll";
	mul.wide.s32 	%rd8, %r96, 8;
	add.s64 	%rd9, %rd1, %rd8;
	ld.global.f64 	%fd36, [%rd9];
	sub.f64 	%fd37, %fd36, %fd1;
	ld.global.f64 	%fd38, [%rd9+8];
	sub.f64 	%fd39, %fd38, %fd2;
	ld.global.f64 	%fd40, [%rd9+16];
	sub.f64 	%fd41, %fd40, %fd3;
	mul.f64 	%fd42, %fd39, %fd39;
	fma.rn.f64 	%fd43, %fd37, %fd37, %fd42;
	fma.rn.f64 	%fd44, %fd41, %fd41, %fd43;
	min.f64 	%fd45, %fd259, %fd44;
	ld.global.f64 	%fd46, [%rd9+24];
	sub.f64 	%fd47, %fd46, %fd1;
	ld.global.f64 	%fd48, [%rd9+32];
	sub.f64 	%fd49, %fd48, %fd2;
	ld.global.f64 	%fd50, [%rd9+40];
	sub.f64 	%fd51, %fd50, %fd3;
	mul.f64 	%fd52, %fd49, %fd49;
	fma.rn.f64 	%fd53, %fd47, %fd47, %fd52;
	fma.rn.f64 	%fd54, %fd51, %fd51, %fd53;
	min.f64 	%fd55, %fd45, %fd54;
	ld.global.f64 	%fd56, [%rd9+48];
	sub.f64 	%fd57, %fd56, %fd1;
	ld.global.f64 	%fd58, [%rd9+56];
	sub.f64 	%fd59, %fd58, %fd2;
	ld.global.f64 	%fd60, [%rd9+64];
	sub.f64 	%fd61, %fd60, %fd3;
	mul.f64 	%fd62, %fd59, %fd59;
	fma.rn.f64 	%fd63, %fd57, %fd57, %fd62;
	fma.rn.f64 	%fd64, %fd61, %fd61, %fd63;
	min.f64 	%fd65, %fd55, %fd64;
	ld.global.f64 	%fd66, [%rd9+72];
	sub.f64 	%fd67, %fd66, %fd1;
	ld.global.f64 	%fd68, [%rd9+80];
	sub.f64 	%fd69, %fd68, %fd2;
	ld.global.f64 	%fd70, [%rd9+88];
	sub.f64 	%fd71, %fd70, %fd3;
	mul.f64 	%fd72, %fd69, %fd69;
	fma.rn.f64 	%fd73, %fd67, %fd67, %fd72;
	fma.rn.f64 	%fd74, %fd71, %fd71, %fd73;
	min.f64 	%fd75, %fd65, %fd74;
	ld.global.f64 	%fd76, [%rd9+96];
	sub.f64 	%fd77, %fd76, %fd1;
	ld.global.f64 	%fd78, [%rd9+104];
	sub.f64 	%fd79, %fd78, %fd2;
	ld.global.f64 	%fd80, [%rd9+112];
	sub.f64 	%fd81, %fd80, %fd3;
	mul.f64 	%fd82, %fd79, %fd79;
	fma.rn.f64 	%fd83, %fd77, %fd77, %fd82;
	fma.rn.f64 	%fd84, %fd81, %fd81, %fd83;
	min.f64 	%fd85, %fd75, %fd84;
	ld.global.f64 	%fd86, [%rd9+120];
	sub.f64 	%fd87, %fd86, %fd1;
	ld.global.f64 	%fd88, [%rd9+128];
	sub.f64 	%fd89, %fd88, %fd2;
	ld.global.f64 	%fd90, [%rd9+136];
	sub.f64 	%fd91, %fd90, %fd3;
	mul.f64 	%fd92, %fd89, %fd89;
	fma.rn.f64 	%fd93, %fd87, %fd87, %fd92;
	fma.rn.f64 	%fd94, %fd91, %fd91, %fd93;
	min.f64 	%fd95, %fd85, %fd94;
	ld.global.f64 	%fd96, [%rd9+144];
	sub.f64 	%fd97, %fd96, %fd1;
	ld.global.f64 	%fd98, [%rd9+152];
	sub.f64 	%fd99, %fd98, %fd2;
	ld.global.f64 	%fd100, [%rd9+160];
	sub.f64 	%fd101, %fd100, %fd3;
	mul.f64 	%fd102, %fd99, %fd99;
	fma.rn.f64 	%fd103, %fd97, %fd97, %fd102;
	fma.rn.f64 	%fd104, %fd101, %fd101, %fd103;
	min.f64 	%fd105, %fd95, %fd104;
	ld.global.f64 	%fd106, [%rd9+168];
	sub.f64 	%fd107, %fd106, %fd1;
	ld.global.f64 	%fd108, [%rd9+176];
	sub.f64 	%fd109, %fd108, %fd2;
	ld.global.f64 	%fd110, [%rd9+184];
	sub.f64 	%fd111, %fd110, %fd3;
	mul.f64 	%fd112, %fd109, %fd109;
	fma.rn.f64 	%fd113, %fd107, %fd107, %fd112;
	fma.rn.f64 	%fd114, %fd111, %fd111, %fd113;
	min.f64 	%fd259, %fd105, %fd114;
	add.s32 	%r96, %r96, 24;
	add.s32 	%r94, %r94, 8;
	setp.ne.s32 	%p9, %r94, 0;
	@%p9 bra 	$L__BB1_9;
$L__BB1_10:
	and.b32  	%r19, %r12, 7;
	setp.eq.s32 	%p10, %r19, 0;
	@%p10 bra 	$L__BB1_18;
	setp.lt.u32 	%p11, %r19, 4;
	@%p11 bra 	$L__BB1_13;
	mul.wide.s32 	%rd10, %r96, 8;
	add.s64 	%rd11, %rd1, %rd10;
	ld.global.f64 	%fd116, [%rd11];
	sub.f64 	%fd117, %fd116, %fd1;
	ld.global.f64 	%fd118, [%rd11+8];
	sub.f64 	%fd119, %fd118, %fd2;
	ld.global.f64 	%fd120, [%rd11+16];
	sub.f64 	%fd121, %fd120, %fd3;
	mul.f64 	%fd122, %fd119, %fd119;
	fma.rn.f64 	%fd123, %fd117, %fd117, %fd122;
	fma.rn.f64 	%fd124, %fd121, %fd121, %fd123;
	min.f64 	%fd125, %fd259, %fd124;
	ld.global.f64 	%fd126, [%rd11+24];
	sub.f64 	%fd127, %fd126, %fd1;
	ld.global.f64 	%fd128, [%rd11+32];
	sub.f64 	%fd129, %fd128, %fd2;
	ld.global.f64 	%fd130, [%rd11+40];
	sub.f64 	%fd131, %fd130, %fd3;
	mul.f64 	%fd132, %fd129, %fd129;
	fma.rn.f64 	%fd133, %fd127, %fd127, %fd132;
	fma.rn.f64 	%fd134, %fd131, %fd131, %fd133;
	min.f64 	%fd135, %fd125, %fd134;
	ld.global.f64 	%fd136, [%rd11+48];
	sub.f64 	%fd137, %fd136, %fd1;
	ld.global.f64 	%fd138, [%rd11+56];
	sub.f64 	%fd139, %fd138, %fd2;
	ld.global.f64 	%fd140, [%rd11+64];
	sub.f64 	%fd141, %fd140, %fd3;
	mul.f64 	%fd142, %fd139, %fd139;
	fma.rn.f64 	%fd143, %fd137, %fd137, %fd142;
	fma.rn.f64 	%fd144, %fd141, %fd141, %fd143;
	min.f64 	%fd145, %fd135, %fd144;
	ld.global.f64 	%fd146, [%rd11+72];
	sub.f64 	%fd147, %fd146, %fd1;
	ld.global.f64 	%fd148, [%rd11+80];
	sub.f64 	%fd149, %fd148, %fd2;
	ld.global.f64 	%fd150, [%rd11+88];
	sub.f64 	%fd151, %fd150, %fd3;
	mul.f64 	%fd152, %fd149, %fd149;
	fma.rn.f64 	%fd153, %fd147, %fd147, %fd152;
	fma.rn.f64 	%fd154, %fd151, %fd151, %fd153;
	min.f64 	%fd259, %fd145, %fd154;
	add.s32 	%r96, %r96, 12;
$L__BB1_13:
	and.b32  	%r22, %r12, 3;
	setp.eq.s32 	%p12, %r22, 0;
	@%p12 bra 	$L__BB1_18;
	setp.eq.s32 	%p13, %r22, 1;
	@%p13 bra 	$L__BB1_16;
	mul.wide.s32 	%rd12, %r96, 8;
	add.s64 	%rd13, %rd1, %rd12;
	ld.global.f64 	%fd156, [%rd13];
	sub.f64 	%fd157, %fd156, %fd1;
	ld.global.f64 	%fd158, [%rd13+8];
	sub.f64 	%fd159, %fd158, %fd2;
	ld.global.f64 	%fd160, [%rd13+16];
	sub.f64 	%fd161, %fd160, %fd3;
	mul.f64 	%fd162, %fd159, %fd159;
	fma.rn.f64 	%fd163, %fd157, %fd157, %fd162;
	fma.rn.f64 	%fd164, %fd161, %fd161, %fd163;
	min.f64 	%fd165, %fd259, %fd164;
	ld.global.f64 	%fd166, [%rd13+24];
	sub.f64 	%fd167, %fd166, %fd1;
	ld.global.f64 	%fd168, [%rd13+32];
	sub.f64 	%fd169, %fd168, %fd2;
	ld.global.f64 	%fd170, [%rd13+40];
	sub.f64 	%fd171, %fd170, %fd3;
	mul.f64 	%fd172, %fd169, %fd169;
	fma.rn.f64 	%fd173, %fd167, %fd167, %fd172;
	fma.rn.f64 	%fd174, %fd171, %fd171, %fd173;
	min.f64 	%fd259, %fd165, %fd174;
	add.s32 	%r96, %r96, 6;
$L__BB1_16:
	and.b32  	%r72, %r12, 1;
	setp.eq.b32 	%p14, %r72, 1;
	not.pred 	%p15, %p14;
	@%p15 bra 	$L__BB1_18;
	mul.wide.s32 	%rd14, %r96, 8;
	add.s64 	%rd15, %rd1, %rd14;
	ld.global.f64 	%fd175, [%rd15];
	sub.f64 	%fd176, %fd175, %fd1;
	ld.global.f64 	%fd177, [%rd15+8];
	sub.f64 	%fd178, %fd177, %fd2;
	ld.global.f64 	%fd179, [%rd15+16];
	sub.f64 	%fd180, %fd179, %fd3;
	mul.f64 	%fd181, %fd178, %fd178;
	fma.rn.f64 	%fd182, %fd176, %fd176, %fd181;
	fma.rn.f64 	%fd183, %fd180, %fd180, %fd182;
	min.f64 	%fd259, %fd259, %fd183;
$L__BB1_18:
	add.s32 	%r73, %r93, %r89;
	min.s32 	%r92, %r73, %r8;
	add.s32 	%r91, %r91, 1;
	setp.ne.s32 	%p16, %r91, %r90;
	@%p16 bra 	$L__BB1_6;
$L__BB1_19:
	shl.b32 	%r74, %r1, 3;
	mov.u32 	%r75, _ZZ28Action_noImage_no_center_GPUPdS_S_diiiiE10dist_array;
	add.s32 	%r27, %r75, %r74;
	st.shared.f64 	[%r27], %fd259;
	bar.sync 	0;
	mul.lo.s32 	%r76, %r3, %r50;
	setp.ne.s32 	%p17, %r2, %r76;
	@%p17 bra 	$L__BB1_34;
	setp.lt.s32 	%p18, %r50, 1;
	@%p18 bra 	$L__BB1_33;
	and.b32  	%r28, %r50, 15;
	setp.lt.u32 	%p19, %r50, 16;
	mov.b32 	%r102, 0;
	@%p19 bra 	$L__BB1_24;
	and.b32  	%r102, %r50, 2147483632;
	neg.s32 	%r100, %r102;
	add.s32 	%r80, %r74, %r75;
	add.s32 	%r99, %r80, 64;
$L__BB1_23:
	.pragma "nounroll";
	ld.shared.f64 	%fd185, [%r99+-64];
	min.f64 	%fd186, %fd259, %fd185;
	ld.shared.f64 	%fd187, [%r99+-56];
	min.f64 	%fd188, %fd186, %fd187;
	ld.shared.f64 	%fd189, [%r99+-48];
	min.f64 	%fd190, %fd188, %fd189;
	ld.shared.f64 	%fd191, [%r99+-40];
	min.f64 	%fd192, %fd190, %fd191;
	ld.shared.f64 	%fd193, [%r99+-32];
	min.f64 	%fd194, %fd192, %fd193;
	ld.shared.f64 	%fd195, [%r99+-24];
	min.f64 	%fd196, %fd194, %fd195;
	ld.shared.f64 	%fd197, [%r99+-16];
	min.f64 	%fd198, %fd196, %fd197;
	ld.shared.f64 	%fd199, [%r99+-8];
	min.f64 	%fd200, %fd198, %fd199;
	ld.shared.f64 	%fd201, [%r99];
	min.f64 	%fd202, %fd200, %fd201;
	ld.shared.f64 	%fd203, [%r99+8];
	min.f64 	%fd204, %fd202, %fd203;
	ld.shared.f64 	%fd205, [%r99+16];
	min.f64 	%fd206, %fd204, %fd205;
	ld.shared.f64 	%fd207, [%r99+24];
	min.f64 	%fd208, %fd206, %fd207;
	ld.shared.f64 	%fd209, [%r99+32];
	min.f64 	%fd210, %fd208, %fd209;
	ld.shared.f64 	%fd211, [%r99+40];
	min.f64 	%fd212, %fd210, %fd211;
	ld.shared.f64 	%fd213, [%r99+48];
	min.f64 	%fd214, %fd212, %fd213;
	ld.shared.f64 	%fd215, [%r99+56];
	min.f64 	%fd259, %fd214, %fd215;
	add.s32 	%r100, %r100, 16;
	add.s32 	%r99, %r99, 128;
	setp.ne.s32 	%p20, %r100, 0;
	@%p20 bra 	$L__BB1_23;
$L__BB1_24:
	setp.eq.s32 	%p21, %r28, 0;
	@%p21 bra 	$L__BB1_33;
	and.b32  	%r37, %r50, 7;
	setp.lt.u32 	%p22, %r28, 8;
	@%p22 bra 	$L__BB1_27;
	shl.b32 	%r81, %r102, 3;
	add.s32 	%r82, %r27, %r81;
	ld.shared.f64 	%fd217, [%r82];
	min.f64 	%fd218, %fd259, %fd217;
	ld.shared.f64 	%fd219, [%r82+8];
	min.f64 	%fd220, %fd218, %fd219;
	ld.shared.f64 	%fd221, [%r82+16];
	min.f64 	%fd222, %fd220, %fd221;
	ld.shared.f64 	%fd223, [%r82+24];
	min.f64 	%fd224, %fd222, %fd223;
	ld.shared.f64 	%fd225, [%r82+32];
	min.f64 	%fd226, %fd224, %fd225;
	ld.shared.f64 	%fd227, [%r82+40];
	min.f64 	%fd228, %fd226, %fd227;
	ld.shared.f64 	%fd229, [%r82+48];
	min.f64 	%fd230, %fd228, %fd229;
	ld.shared.f64 	%fd231, [%r82+56];
	min.f64 	%fd259, %fd230, %fd231;
	add.s32 	%r102, %r102, 8;
$L__BB1_27:
	setp.eq.s32 	%p23, %r37, 0;
	@%p23 bra 	$L__BB1_33;
	and.b32  	%r40, %r50, 3;
	setp.lt.u32 	%p24, %r37, 4;
	@%p24 bra 	$L__BB1_30;
	shl.b32 	%r83, %r102, 3;
	add.s32 	%r84, %r27, %r83;
	ld.shared.f64 	%fd233, [%r84];
	min.f64 	%fd234, %fd259, %fd233;
	ld.shared.f64 	%fd235, [%r84+8];
	min.f64 	%fd236, %fd234, %fd235;
	ld.shared.f64 	%fd237, [%r84+16];
	min.f64 	%fd238, %fd236, %fd237;
	ld.shared.f64 	%fd239, [%r84+24];
	min.f64 	%fd259, %fd238, %fd239;
	add.s32 	%r102, %r102, 4;
$L__BB1_30:
	setp.eq.s32 	%p25, %r40, 0;
	@%p25 bra 	$L__BB1_33;
	shl.b32 	%r86, %r102, 3;
	add.s32 	%r87, %r74, %r86;
	add.s32 	%r105, %r75, %r87;
	neg.s32 	%r104, %r40;
$L__BB1_32:
	.pragma "nounroll";
	ld.shared.f64 	%fd240, [%r105];
	min.f64 	%fd259, %fd259, %fd240;
	add.s32 	%r105, %r105, 8;
	add.s32 	%r104, %r104, 1;
	setp.ne.s32 	%p26, %r104, 0;
	@%p26 bra 	$L__BB1_32;
$L__BB1_33:
	ld.param.u64 	%rd19, [_Z28Action_noImage_no_center_GPUPdS_S_diiii_param_0];
	cvta.to.global.u64 	%rd16, %rd19;
	mul.wide.s32 	%rd17, %r3, 8;
	add.s64 	%rd18, %rd16, %rd17;
	st.global.f64 	[%rd18], %fd259;
$L__BB1_34:
	ret;

}
	// .globl	_Z28Action_ImageOrtho_center_GPUPdS_S_dS_iii
.visible .entry _Z28Action_ImageOrtho_center_GPUPdS_S_dS_iii(
	.param .u64 .ptr .align 1 _Z28Action_ImageOrtho_center_GPUPdS_S_dS_iii_param_0,
	.param .u64 .ptr .align 1 _Z28Action_ImageOrtho_center_GPUPdS_S_dS_iii_param_1,
	.param .u64 .ptr .align 1 _Z28Action_ImageOrtho_center_GPUPdS_S_dS_iii_param_2,
	.param .f64 _Z28Action_ImageOrtho_center_GPUPdS_S_dS_iii_param_3,
	.param .u64 .ptr .align 1 _Z28Action_ImageOrtho_center_GPUPdS_S_dS_iii_param_4,
	.param .u32 _Z28Action_ImageOrtho_center_GPUPdS_S_dS_iii_param_5,
	.param .u32 _Z28Action_ImageOrtho_center_GPUPdS_S_dS_iii_param_6,
	.param .u32 _Z28Action_ImageOrtho_center_GPUPdS_S_dS_iii_param_7
)
{
	.reg .pred 	%p<29>;
	.reg .b32 	%r<56>;
	.reg .b64 	%rd<13>;
	.reg .b64 	%fd<123>;
	// demoted variable
	.shared .align 8 .b8 _ZZ28Action_ImageOrtho_center_GPUPdS_S_dS_iiiE10dist_array[8192];
	ld.param.u64 	%rd2, [_Z28Action_ImageOrtho_center_GPUPdS_S_dS_iii_param_0];
	ld.param.u64 	%rd3, [_Z28Action_ImageOrtho_center_GPUPdS_S_dS_iii_param_1];
	ld.param.u64 	%rd4, [_Z28Action_ImageOrtho_center_GPUPdS_S_dS_iii_param_2];
	ld.param.f64 	%fd122, [_Z28Action_ImageOrtho_center_GPUPdS_S_dS_iii_param_3];
	ld.param.u64 	%rd5, [_Z28Action_ImageOrtho_center_GPUPdS_S_dS_iii_param_4];
	ld.param.u32 	%r27, [_Z28Action_ImageOrtho_center_GPUPdS_S_dS_iii_param_5];
	ld.param.u32 	%r26, [_Z28Action_ImageOrtho_center_GPUPdS_S_dS_iii_param_6];
	ld.param.u32 	%r28, [_Z28Action_ImageOrtho_center_GPUPdS_S_dS_iii_param_7];
	cvta.to.global.u64 	%rd1, %rd5;
	mov.u32 	%r29, %ctaid.x;
	mov.u32 	%r1, %tid.x;
	mad.lo.s32 	%r30, %r28, %r29, %r1;
	div.u32 	%r3, %r30, %r26;
	setp.ge.u32 	%p1, %r1, %r28;
	mul.lo.s32 	%r31, %r26, %r27;
	setp.ge.s32 	%p2, %r30, %r31;
	or.pred  	%p3, %p1, %p2;
	@%p3 bra 	$L__BB2_20;
	cvta.to.global.u64 	%rd6, %rd3;
	cvta.to.global.u64 	%rd7, %rd4;
	ld.global.f64 	%fd30, [%rd6+16];
	ld.global.f64 	%fd31, [%rd6+8];
	ld.global.f64 	%fd32, [%rd6];
	mul.lo.s32 	%r33, %r30, 3;
	mul.wide.s32 	%rd8, %r33, 8;
	add.s64 	%rd9, %rd7, %rd8;
	ld.global.f64 	%fd33, [%rd9];
	sub.f64 	%fd34, %fd32, %fd33;
	ld.global.f64 	%fd35, [%rd9+8];
	sub.f64 	%fd36, %fd31, %fd35;
	ld.global.f64 	%fd37, [%rd9+16];
	sub.f64 	%fd38, %fd30, %fd37;
	setp.lt.f64 	%p4, %fd34, 0d0000000000000000;
	neg.f64 	%fd39, %fd34;
	selp.f64 	%fd111, %fd39, %fd34, %p4;
	setp.lt.f64 	%p5, %fd36, 0d0000000000000000;
	neg.f64 	%fd40, %fd36;
	selp.f64 	%fd112, %fd40, %fd36, %p5;
	setp.lt.f64 	%p6, %fd38, 0d0000000000000000;
	neg.f64 	%fd41, %fd38;
	selp.f64 	%fd113, %fd41, %fd38, %p6;
	ld.global.f64 	%fd4, [%rd1];
	setp.leu.f64 	%p7, %fd111, %fd4;
	@%p7 bra 	$L__BB2_2;
	bra.uni 	$L__BB2_21;
$L__BB2_2:
	ld.global.f64 	%fd6, [%rd1+8];
	setp.leu.f64 	%p9, %fd112, %fd6;
	@%p9 bra 	$L__BB2_3;
	bra.uni 	$L__BB2_22;
$L__BB2_3:
	ld.global.f64 	%fd10, [%rd1+16];
	setp.leu.f64 	%p11, %fd113, %fd10;
	@%p11 bra 	$L__BB2_5;
$L__BB2_4:
	sub.f64 	%fd113, %fd113, %fd10;
	setp.gt.f64 	%p12, %fd113, %fd10;
	@%p12 bra 	$L__BB2_4;
$L__BB2_5:
	sub.f64 	%fd42, %fd4, %fd111;
	setp.lt.f64 	%p13, %fd42, %fd111;
	selp.f64 	%fd43, %fd42, %fd111, %p13;
	sub.f64 	%fd44, %fd6, %fd112;
	setp.lt.f64 	%p14, %fd44, %fd112;
	selp.f64 	%fd45, %fd44, %fd112, %p14;
	sub.f64 	%fd46, %fd10, %fd113;
	setp.lt.f64 	%p15, %fd46, %fd113;
	selp.f64 	%fd47, %fd46, %fd113, %p15;
	mul.f64 	%fd48, %fd45, %fd45;
	fma.rn.f64 	%fd49, %fd43, %fd43, %fd48;
	fma.rn.f64 	%fd50, %fd47, %fd47, %fd49;
	shl.b32 	%r34, %r1, 3;
	mov.u32 	%r35, _ZZ28Action_ImageOrtho_center_GPUPdS_S_dS_iiiE10dist_array;
	add.s32 	%r4, %r35, %r34;
	setp.eq.f64 	%p16, %fd4, 0d0000000000000000;
	setp.eq.f64 	%p17, %fd6, 0d0000000000000000;
	setp.eq.f64 	%p18, %fd10, 0d0000000000000000;
	selp.f64 	%fd51, 0dBFF0000000000000, %fd50, %p18;
	selp.f64 	%fd52, 0dBFF0000000000000, %fd51, %p17;
	selp.f64 	%fd53, 0dBFF0000000000000, %fd52, %p16;
	st.shared.f64 	[%r4], %fd53;
	bar.sync 	0;
	mul.lo.s32 	%r36, %r3, %r26;
	setp.ne.s32 	%p19, %r30, %r36;
	@%p19 bra 	$L__BB2_20;
	setp.lt.s32 	%p20, %r26, 1;
	@%p20 bra 	$L__BB2_19;
	and.b32  	%r5, %r26, 15;
	setp.lt.u32 	%p21, %r26, 16;
	mov.b32 	%r52, 0;
	@%p21 bra 	$L__BB2_10;
	and.b32  	%r52, %r26, 2147483632;
	neg.s32 	%r50, %r52;
	add.s32 	%r40, %r34, %r35;
	add.s32 	%r49, %r40, 64;
$L__BB2_9:
	.pragma "nounroll";
	ld.shared.f64 	%fd55, [%r49+-64];
	min.f64 	%fd56, %fd122, %fd55;
	ld.shared.f64 	%fd57, [%r49+-56];
	min.f64 	%fd58, %fd56, %fd57;
	ld.shared.f64 	%fd59, [%r49+-48];
	min.f64 	%fd60, %fd58, %fd59;
	ld.shared.f64 	%fd61, [%r49+-40];
	min.f64 	%fd62, %fd60, %fd61;
	ld.shared.f64 	%fd63, [%r49+-32];
	min.f64 	%fd64, %fd62, %fd63;
	ld.shared.f64 	%fd65, [%r49+-24];
	min.f64 	%fd66, %fd64, %fd65;
	ld.shared.f64 	%fd67, [%r49+-16];
	min.f64 	%fd68, %fd66, %fd67;
	ld.shared.f64 	%fd69, [%r49+-8];
	min.f64 	%fd70, %fd68, %fd69;
	ld.shared.f64 	%fd71, [%r49];
	min.f64 	%fd72, %fd70, %fd71;
	ld.shared.f64 	%fd73, [%r49+8];
	min.f64 	%fd74, %fd72, %fd73;
	ld.shared.f64 	%fd75, [%r49+16];
	min.f64 	%fd76, %fd74, %fd75;
	ld.shared.f64 	%fd77, [%r49+24];
	min.f64 	%fd78, %fd76, %fd77;
	ld.shared.f64 	%fd79, [%r49+32];
	min.f64 	%fd80, %fd78, %fd79;
	ld.shared.f64 	%fd81, [%r49+40];
	min.f64 	%fd82, %fd80, %fd81;
	ld.shared.f64 	%fd83, [%r49+48];
	min.f64 	%fd84, %fd82, %fd83;
	ld.shared.f64 	%fd85, [%r49+56];
	min.f64 	%fd122, %fd84, %fd85;
	add.s32 	%r50, %r50, 16;
	add.s32 	%r49, %r49, 128;
	setp.ne.s32 	%p22, %r50, 0;
	@%p22 bra 	$L__BB2_9;
$L__BB2_10:
	setp.eq.s32 	%p23, %r5, 0;
	@%p23 bra 	$L__BB2_19;
	and.b32  	%r14, %r26, 7;
	setp.lt.u32 	%p24, %r5, 8;
	@%p24 bra 	$L__BB2_13;
	shl.b32 	%r41, %r52, 3;
	add.s32 	%r42, %r4, %r41;
	ld.shared.f64 	%fd87, [%r42];
	min.f64 	%fd88, %fd122, %fd87;
	ld.shared.f64 	%fd89, [%r42+8];
	min.f64 	%fd90, %fd88, %fd89;
	ld.shared.f64 	%fd91, [%r42+16];
	min.f64 	%fd92, %fd90, %fd91;
	ld.shared.f64 	%fd93, [%r42+24];
	min.f64 	%fd94, %fd92, %fd93;
	ld.shared.f64 	%fd95, [%r42+32];
	min.f64 	%fd96, %fd94, %fd95;
	ld.shared.f64 	%fd97, [%r42+40];
	min.f64 	%fd98, %fd96, %fd97;
	ld.shared.f64 	%fd99, [%r42+48];
	min.f64 	%fd100, %fd98, %fd99;
	ld.shared.f64 	%fd101, [%r42+56];
	min.f64 	%fd122, %fd100, %fd101;
	add.s32 	%r52, %r52, 8;
$L__BB2_13:
	setp.eq.s32 	%p25, %r14, 0;
	@%p25 bra 	$L__BB2_19;
	and.b32  	%r17, %r26, 3;
	setp.lt.u32 	%p26, %r14, 4;
	@%p26 bra 	$L__BB2_16;
	shl.b32 	%r43, %r52, 3;
	add.s32 	%r44, %r4, %r43;
	ld.shared.f64 	%fd103, [%r44];
	min.f64 	%fd104, %fd122, %fd103;
	ld.shared.f64 	%fd105, [%r44+8];
	min.f64 	%fd106, %fd104, %fd105;
	ld.shared.f64 	%fd107, [%r44+16];
	min.f64 	%fd108, %fd106, %fd107;
	ld.shared.f64 	%fd109, [%r44+24];
	min.f64 	%fd122, %fd108, %fd109;
	add.s32 	%r52, %r52, 4;
$L__BB2_16:
	setp.eq.s32 	%p27, %r17, 0;
	@%p27 bra 	$L__BB2_19;
	shl.b32 	%r46, %r52, 3;
	add.s32 	%r47, %r34, %r46;
	add.s32 	%r55, %r35, %r47;
	neg.s32 	%r54, %r17;
$L__BB2_18:
	.pragma "nounroll";
	ld.shared.f64 	%fd110, [%r55];
	min.f64 	%fd122, %fd122, %fd110;
	add.s32 	%r55, %r55, 8;
	add.s32 	%r54, %r54, 1;
	setp.ne.s32 	%p28, %r54, 0;
	@%p28 bra 	$L__BB2_18;
$L__BB2_19:
	cvta.to.global.u64 	%rd10, %rd2;
	mul.wide.s32 	%rd11, %r3, 8;
	add.s64 	%rd12, %rd10, %rd11;
	st.global.f64 	[%rd12], %fd122;
$L__BB2_20:
	ret;
$L__BB2_21:
	sub.f64 	%fd111, %fd111, %fd4;
	setp.gt.f64 	%p8, %fd111, %fd4;
	@%p8 bra 	$L__BB2_21;
	bra.uni 	$L__BB2_2;
$L__BB2_22:
	sub.f64 	%fd112, %fd112, %fd6;
	setp.gt.f64 	%p10, %fd112, %fd6;
	@%p10 bra 	$L__BB2_22;
	bra.uni 	$L__BB2_3;

}
	// .globl	_Z31Action_ImageOrtho_no_center_GPUPdS_S_dS_iiii
.visible .entry _Z31Action_ImageOrtho_no_center_GPUPdS_S_dS_iiii(
	.param .u64 .ptr .align 1 _Z31Action_ImageOrtho_no_center_GPUPdS_S_dS_iiii_param_0,
	.param .u64 .ptr .align 1 _Z31Action_ImageOrtho_no_center_GPUPdS_S_dS_iiii_param_1,
	.param .u64 .ptr .align 1 _Z31Action_ImageOrtho_no_center_GPUPdS_S_dS_iiii_param_2,
	.param .f64 _Z31Action_ImageOrtho_no_center_GPUPdS_S_dS_iiii_param_3,
	.param .u64 .ptr .align 1 _Z31Action_ImageOrtho_no_center_GPUPdS_S_dS_iiii_param_4,
	.param .u32 _Z31Action_ImageOrtho_no_center_GPUPdS_S_dS_iiii_param_5,
	.param .u32 _Z31Action_ImageOrtho_no_center_GPUPdS_S_dS_iiii_param_6,
	.param .u32 _Z31Action_ImageOrtho_no_center_GPUPdS_S_dS_iiii_param_7,
	.param .u32 _Z31Action_ImageOrtho_no_center_GPUPdS_S_dS_iiii_param_8
)
{
	.reg .pred 	%p<35>;
	.reg .b32 	%r<85>;
	.reg .b64 	%rd<18>;
	.reg .b64 	%fd<137>;
	// demoted variable
	.shared .align 8 .b8 _ZZ31Action_ImageOrtho_no_center_GPUPdS_S_dS_iiiiE10dist_array[8192];
	ld.param.u64 	%rd3, [_Z31Action_ImageOrtho_no_center_GPUPdS_S_dS_iiii_param_1];
	ld.param.f64 	%fd136, [_Z31Action_ImageOrtho_no_center_GPUPdS_S_dS_iiii_param_3];
	ld.param.u32 	%r40, [_Z31Action_ImageOrtho_no_center_GPUPdS_S_dS_iiii_param_5];
	ld.param.u32 	%r41, [_Z31Action_ImageOrtho_no_center_GPUPdS_S_dS_iiii_param_6];
	ld.param.u32 	%r42, [_Z31Action_ImageOrtho_no_center_GPUPdS_S_dS_iiii_param_7];
	ld.param.u32 	%r43, [_Z31Action_ImageOrtho_no_center_GPUPdS_S_dS_iiii_param_8];
	mov.u32 	%r44, %ctaid.x;
	mov.u32 	%r1, %tid.x;
	mad.lo.s32 	%r2, %r43, %r44, %r1;
	div.u32 	%r3, %r2, %r41;
	setp.lt.s32 	%p1, %r42, 342;
	@%p1 bra 	$L__BB3_2;
	ld.param.u32 	%r69, [_Z31Action_ImageOrtho_no_center_GPUPdS_S_dS_iiii_param_7];
	mul.lo.s32 	%r47, %r69, 3;
	cvt.rn.f64.u32 	%fd40, %r47;
	div.rn.f64 	%fd41, %fd40, 0d408FF80000000000;
	cvt.rpi.f64.f64 	%fd42, %fd41;
	cvt.rzi.s32.f64 	%r72, %fd42;
	mov.b32 	%r71, 1023;
	bra.uni 	$L__BB3_3;
$L__BB3_2:
	ld.param.u32 	%r68, [_Z31Action_ImageOrtho_no_center_GPUPdS_S_dS_iiii_param_7];
	mul.lo.s32 	%r71, %r68, 3;
	mov.b32 	%r72, 1;
$L__BB3_3:
	setp.ge.u32 	%p2, %r1, %r43;
	mul.lo.s32 	%r48, %r41, %r40;
	setp.ge.s32 	%p3, %r2, %r48;
	or.pred  	%p4, %p2, %p3;
	@%p4 bra 	$L__BB3_30;
	mul.lo.s32 	%r49, %r2, 3;
	cvta.to.global.u64 	%rd6, %rd3;
	mul.wide.s32 	%rd7, %r49, 8;
	add.s64 	%rd1, %rd6, %rd7;
	setp.lt.s32 	%p5, %r72, 1;
	@%p5 bra 	$L__BB3_15;
	ld.global.f64 	%fd1, [%rd1];
	ld.global.f64 	%fd2, [%rd1+8];
	ld.global.f64 	%fd3, [%rd1+16];
	mov.b32 	%r73, 0;
	mov.u32 	%r74, %r71;
	mov.u32 	%r75, %r73;
$L__BB3_6:
	mov.u32 	%r77, %r75;
	mov.u32 	%r75, %r74;
	setp.ge.s32 	%p6, %r77, %r75;
	@%p6 bra 	$L__BB3_14;
	ld.param.u64 	%rd17, [_Z31Action_ImageOrtho_no_center_GPUPdS_S_dS_iiii_param_4];
	cvta.to.global.u64 	%rd8, %rd17;
	ld.global.f64 	%fd5, [%rd8];
	ld.global.f64 	%fd6, [%rd8+8];
	ld.global.f64 	%fd7, [%rd8+16];
	setp.neu.f64 	%p7, %fd5, 0d0000000000000000;
	@%p7 bra 	$L__BB3_9;
$L__BB3_8:
	min.f64 	%fd136, %fd136, 0dBFF0000000000000;
	add.s32 	%r77, %r77, 3;
	setp.lt.s32 	%p23, %r77, %r75;
	@%p23 bra 	$L__BB3_8;
	bra.uni 	$L__BB3_14;
$L__BB3_9:
	ld.param.u64 	%rd16, [_Z31Action_ImageOrtho_no_center_GPUPdS_S_dS_iiii_param_2];
	cvta.to.global.u64 	%rd9, %rd16;
	mul.wide.s32 	%rd10, %r77, 8;
	add.s64 	%rd11, %rd9, %rd10;
	ld.global.f64 	%fd43, [%rd11];
	sub.f64 	%fd44, %fd43, %fd1;
	ld.global.f64 	%fd45, [%rd11+8];
	sub.f64 	%fd46, %fd45, %fd2;
	ld.global.f64 	%fd47, [%rd11+16];
	sub.f64 	%fd48, %fd47, %fd3;
	setp.lt.f64 	%p8, %fd44, 0d0000000000000000;
	neg.f64 	%fd49, %fd44;
	selp.f64 	%fd123, %fd49, %fd44, %p8;
	setp.lt.f64 	%p9, %fd46, 0d0000000000000000;
	neg.f64 	%fd50, %fd46;
	selp.f64 	%fd124, %fd50, %fd46, %p9;
	setp.lt.f64 	%p10, %fd48, 0d0000000000000000;
	neg.f64 	%fd51, %fd48;
	selp.f64 	%fd125, %fd51, %fd48, %p10;
	setp.leu.f64 	%p11, %fd123, %fd5;
	@%p11 bra 	$L__BB3_10;
	bra.uni 	$L__BB3_31;
$L__BB3_10:
	setp.leu.f64 	%p13, %fd124, %fd6;
	@%p13 bra 	$L__BB3_11;
	bra.uni 	$L__BB3_32;
$L__BB3_11:
	setp.leu.f64 	%p15, %fd125, %fd7;
	@%p15 bra 	$L__BB3_13;
$L__BB3_12:
	sub.f64 	%fd125, %fd125, %fd7;
	setp.gt.f64 	%p16, %fd125, %fd7;
	@%p16 bra 	$L__BB3_12;
$L__BB3_13:
	setp.eq.f64 	%p17, %fd7, 0d0000000000000000;
	setp.eq.f64 	%p18, %fd6, 0d0000000000000000;
	sub.f64 	%fd52, %fd5, %fd123;
	setp.lt.f64 	%p19, %fd52, %fd123;
	selp.f64 	%fd53, %fd52, %fd123, %p19;
	sub.f64 	%fd54, %fd6, %fd124;
	setp.lt.f64 	%p20, %fd54, %fd124;
	selp.f64 	%fd55, %fd54, %fd124, %p20;
	sub.f64 	%fd56, %fd7, %fd125;
	setp.lt.f64 	%p21, %fd56, %fd125;
	selp.f64 	%fd57, %fd56, %fd125, %p21;
	mul.f64 	%fd58, %fd55, %fd55;
	fma.rn.f64 	%fd59, %fd53, %fd53, %fd58;
	fma.rn.f64 	%fd60, %fd57, %fd57, %fd59;
	selp.f64 	%fd61, 0dBFF0000000000000, %fd60, %p17;
	selp.f64 	%fd62, 0dBFF0000000000000, %fd61, %p18;
	min.f64 	%fd136, %fd136, %fd62;
	add.s32 	%r77, %r77, 3;
	setp.lt.s32 	%p22, %r77, %r75;
	@%p22 bra 	$L__BB3_9;
$L__BB3_14:
	ld.param.u32 	%r70, [_Z31Action_ImageOrtho_no_center_GPUPdS_S_dS_iiii_param_7];
	add.s32 	%r51, %r75, %r71;
	mul.lo.s32 	%r52, %r70, 3;
	min.s32 	%r74, %r51, %r52;
	add.s32 	%r73, %r73, 1;
	setp.ne.s32 	%p24, %r73, %r72;
	@%p24 bra 	$L__BB3_6;
$L__BB3_15:
	mov.u32 	%r17, %tid.x;
	shl.b32 	%r53, %r17, 3;
	mov.u32 	%r54, _ZZ31Action_ImageOrtho_no_center_GPUPdS_S_dS_iiiiE10dist_array;
	add.s32 	%r18, %r54, %r53;
	st.shared.f64 	[%r18], %fd136;
	bar.sync 	0;
	mul.lo.s32 	%r55, %r3, %r41;
	setp.ne.s32 	%p25, %r2, %r55;
	@%p25 bra 	$L__BB3_30;
	setp.lt.s32 	%p26, %r41, 1;
	@%p26 bra 	$L__BB3_29;
	and.b32  	%r19, %r41, 15;
	setp.lt.u32 	%p27, %r41, 16;
	mov.b32 	%r81, 0;
	@%p27 bra 	$L__BB3_20;
	and.b32  	%r81, %r41, 2147483632;
	neg.s32 	%r79, %r81;
	add.s32 	%r59, %r53, %r54;
	add.s32 	%r78, %r59, 64;
$L__BB3_19:
	.pragma "nounroll";
	ld.shared.f64 	%fd64, [%r78+-64];
	min.f64 	%fd65, %fd136, %fd64;
	ld.shared.f64 	%fd66, [%r78+-56];
	min.f64 	%fd67, %fd65, %fd66;
	ld.shared.f64 	%fd68, [%r78+-48];
	min.f64 	%fd69, %fd67, %fd68;
	ld.shared.f64 	%fd70, [%r78+-40];
	min.f64 	%fd71, %fd69, %fd70;
	ld.shared.f64 	%fd72, [%r78+-32];
	min.f64 	%fd73, %fd71, %fd72;
	ld.shared.f64 	%fd74, [%r78+-24];
	min.f64 	%fd75, %fd73, %fd74;
	ld.shared.f64 	%fd76, [%r78+-16];
	min.f64 	%fd77, %fd75, %fd76;
	ld.shared.f64 	%fd78, [%r78+-8];
	min.f64 	%fd79, %fd77, %fd78;
	ld.shared.f64 	%fd80, [%r78];
	min.f64 	%fd81, %fd79, %fd80;
	ld.shared.f64 	%fd82, [%r78+8];
	min.f64 	%fd83, %fd81, %fd82;
	ld.shared.f64 	%fd84, [%r78+16];
	min.f64 	%fd85, %fd83, %fd84;
	ld.shared.f64 	%fd86, [%r78+24];
	min.f64 	%fd87, %fd85, %fd86;
	ld.shared.f64 	%fd88, [%r78+32];
	min.f64 	%fd89, %fd87, %fd88;
	ld.shared.f64 	%fd90, [%r78+40];
	min.f64 	%fd91, %fd89, %fd90;
	ld.shared.f64 	%fd92, [%r78+48];
	min.f64 	%fd93, %fd91, %fd92;
	ld.shared.f64 	%fd94, [%r78+56];
	min.f64 	%fd136, %fd93, %fd94;
	add.s32 	%r79, %r79, 16;
	add.s32 	%r78, %r78, 128;
	setp.ne.s32 	%p28, %r79, 0;
	@%p28 bra 	$L__BB3_19;
$L__BB3_20:
	setp.eq.s32 	%p29, %r19, 0;
	@%p29 bra 	$L__BB3_29;
	and.b32  	%r28, %r41, 7;
	setp.lt.u32 	%p30, %r19, 8;
	@%p30 bra 	$L__BB3_23;
	shl.b32 	%r60, %r81, 3;
	add.s32 	%r61, %r18, %r60;
	ld.shared.f64 	%fd96, [%r61];
	min.f64 	%fd97, %fd136, %fd96;
	ld.shared.f64 	%fd98, [%r61+8];
	min.f64 	%fd99, %fd97, %fd98;
	ld.shared.f64 	%fd100, [%r61+16];
	min.f64 	%fd101, %fd99, %fd100;
	ld.shared.f64 	%fd102, [%r61+24];
	min.f64 	%fd103, %fd101, %fd102;
	ld.shared.f64 	%fd104, [%r61+32];
	min.f64 	%fd105, %fd103, %fd104;
	ld.shared.f64 	%fd106, [%r61+40];
	min.f64 	%fd107, %fd105, %fd106;
	ld.shared.f64 	%fd108, [%r61+48];
	min.f64 	%fd109, %fd107, %fd108;
	ld.shared.f64 	%fd110, [%r61+56];
	min.f64 	%fd136, %fd109, %fd110;
	add.s32 	%r81, %r81, 8;
$L__BB3_23:
	setp.eq.s32 	%p31, %r28, 0;
	@%p31 bra 	$L__BB3_29;
	and.b32  	%r31, %r41, 3;
	setp.lt.u32 	%p32, %r28, 4;
	@%p32 bra 	$L__BB3_26;
	shl.b32 	%r62, %r81, 3;
	add.s32 	%r63, %r18, %r62;
	ld.shared.f64 	%fd112, [%r63];
	min.f64 	%fd113, %fd136, %fd112;
	ld.shared.f64 	%fd114, [%r63+8];
	min.f64 	%fd115, %fd113, %fd114;
	ld.shared.f64 	%fd116, [%r63+16];
	min.f64 	%fd117, %fd115, %fd116;
	ld.shared.f64 	%fd118, [%r63+24];
	min.f64 	%fd136, %fd117, %fd118;
	add.s32 	%r81, %r81, 4;
$L__BB3_26:
	setp.eq.s32 	%p33, %r31, 0;
	@%p33 bra 	$L__BB3_29;
	shl.b32 	%r65, %r81, 3;
	add.s32 	%r66, %r53, %r65;
	add.s32 	%r84, %r54, %r66;
	neg.s32 	%r83, %r31;
$L__BB3_28:
	.pragma "nounroll";
	ld.shared.f64 	%fd119, [%r84];
	min.f64 	%fd136, %fd136, %fd119;
	add.s32 	%r84, %r84, 8;
	add.s32 	%r83, %r83, 1;
	setp.ne.s32 	%p34, %r83, 0;
	@%p34 bra 	$L__BB3_28;
$L__BB3_29:
	ld.param.u64 	%rd15, [_Z31Action_ImageOrtho_no_center_GPUPdS_S_dS_iiii_param_0];
	cvta.to.global.u64 	%rd12, %rd15;
	mul.wide.s32 	%rd13, %r3, 8;
	add.s64 	%rd14, %rd12, %rd13;
	st.global.f64 	[%rd14], %fd136;
$L__BB3_30:
	ret;
$L__BB3_31:
	sub.f64 	%fd123, %fd123, %fd5;
	setp.gt.f64 	%p12, %fd123, %fd5;
	@%p12 bra 	$L__BB3_31;
	bra.uni 	$L__BB3_10;
$L__BB3_32:
	sub.f64 	%fd124, %fd124, %fd6;
	setp.gt.f64 	%p14, %fd124, %fd6;
	@%p14 bra 	$L__BB3_32;
	bra.uni 	$L__BB3_11;

}


// ===== COMPILED SASS (sm_100) =====

	.target	sm_100

	.elftype	@"ET_EXEC"


//--------------------- .note.nv.tkinfo           --------------------------
	.section	.note.nv.tkinfo,"",@"SHT_NOTE"
	.sectionflags	@"SHF_NOTE_NV_TKINFO"
	.tkinfo
        /*0018*/ 	.word	0x00000002
        /*0030*/ 	.string	""
        /*0030*/ 	.string	"ptxas"
        /*0030*/ 	.string	"Cuda compilation tools, release 13.0, V13.0.88"
        /*0030*/ 	.string	"Build cuda_13.0.r13.0/compiler.36424714_0"
        /*0030*/ 	.string	"-arch sm_100 -m 64 "



//--------------------- .note.nv.cuinfo           --------------------------
	.section	.note.nv.cuinfo,"",@"SHT_NOTE"
	.sectionflags	@"SHF_NOTE_NV_CUINFO"
        /*0018*/ 	.short	0x0002
        /*001a*/ 	.short	0x0064
        /*001c*/ 	.short	0x0082
	.zero		2


//--------------------- .nv.info                  --------------------------
	.section	.nv.info,"",@"SHT_CUDA_INFO"
	.align	4


	//----- nvinfo : EIATTR_REGCOUNT
	.align		4
        /*0000*/ 	.byte	0x04, 0x2f
        /*0002*/ 	.short	(.L_1 - .L_0)
	.align		4
.L_0:
        /*0004*/ 	.word	index@(_Z25Action_noImage_center_GPUPdS_S_diii)
        /*0008*/ 	.word	0x00000016


	//----- nvinfo : EIATTR_FRAME_SIZE
	.align		4
.L_1:
        /*000c*/ 	.byte	0x04, 0x11
        /*000e*/ 	.short	(.L_3 - .L_2)
	.align		4
.L_2:
        /*0010*/ 	.word	index@(_Z25Action_noImage_center_GPUPdS_S_diii)
        /*0014*/ 	.word	0x00000000


	//----- nvinfo : EIATTR_REGCOUNT
	.align		4
.L_3:
        /*0018*/ 	.byte	0x04, 0x2f
        /*001a*/ 	.short	(.L_5 - .L_4)
	.align		4
.L_4:
        /*001c*/ 	.word	index@(_Z28Action_noImage_no_center_GPUPdS_S_diiii)
        /*0020*/ 	.word	0x00000020


	//----- nvinfo : EIATTR_FRAME_SIZE
	.align		4
.L_5:
        /*0024*/ 	.byte	0x04, 0x11
        /*0026*/ 	.short	(.L_7 - .L_6)
	.align		4
.L_6:
        /*0028*/ 	.word	index@($__internal_1_$__cuda_sm20_div_rn_f64_full)
        /*002c*/ 	.word	0x00000000


	//----- nvinfo : EIATTR_FRAME_SIZE
	.align		4
.L_7:
        /*0030*/ 	.byte	0x04, 0x11
        /*0032*/ 	.short	(.L_9 - .L_8)
	.align		4
.L_8:
        /*0034*/ 	.word	index@(_Z28Action_noImage_no_center_GPUPdS_S_diiii)
        /*0038*/ 	.word	0x00000000


	//----- nvinfo : EIATTR_REGCOUNT
	.align		4
.L_9:
        /*003c*/ 	.byte	0x04, 0x2f
        /*003e*/ 	.short	(.L_11 - .L_10)
	.align		4
.L_10:
        /*0040*/ 	.word	index@(_Z28Action_ImageOrtho_center_GPUPdS_S_dS_iii)
        /*0044*/ 	.word	0x0000001e


	//----- nvinfo : EIATTR_FRAME_SIZE
	.align		4
.L_11:
        /*0048*/ 	.byte	0x04, 0x11
        /*004a*/ 	.short	(.L_13 - .L_12)
	.align		4
.L_12:
        /*004c*/ 	.word	index@(_Z28Action_ImageOrtho_center_GPUPdS_S_dS_iii)
        /*0050*/ 	.word	0x00000000


	//----- nvinfo : EIATTR_REGCOUNT
	.align		4
.L_13:
        /*0054*/ 	.byte	0x04, 0x2f
        /*0056*/ 	.short	(.L_15 - .L_14)
	.align		4
.L_14:
        /*0058*/ 	.word	index@(_Z31Action_ImageOrtho_no_center_GPUPdS_S_dS_iiii)
        /*005c*/ 	.word	0x0000001f


	//----- nvinfo : EIATTR_FRAME_SIZE
	.align		4
.L_15:
        /*0060*/ 	.byte	0x04, 0x11
        /*0062*/ 	.short	(.L_17 - .L_16)
	.align		4
.L_16:
        /*0064*/ 	.word	index@($__internal_0_$__cuda_sm20_div_rn_f64_full)
        /*0068*/ 	.word	0x00000000


	//----- nvinfo : EIATTR_FRAME_SIZE
	.align		4
.L_17:
        /*006c*/ 	.byte	0x04, 0x11
        /*006e*/ 	.short	(.L_19 - .L_18)
	.align		4
.L_18:
        /*0070*/ 	.word	index@(_Z31Action_ImageOrtho_no_center_GPUPdS_S_dS_iiii)
        /*0074*/ 	.word	0x00000000


	//----- nvinfo : EIATTR_MIN_STACK_SIZE
	.align		4
.L_19:
        /*0078*/ 	.byte	0x04, 0x12
        /*007a*/ 	.short	(.L_21 - .L_20)
	.align		4
.L_20:
        /*007c*/ 	.word	index@(_Z31Action_ImageOrtho_no_center_GPUPdS_S_dS_iiii)
        /*0080*/ 	.word	0x00000000


	//----- nvinfo : EIATTR_MIN_STACK_SIZE
	.align		4
.L_21:
        /*0084*/ 	.byte	0x04, 0x12
        /*0086*/ 	.short	(.L_23 - .L_22)
	.align		4
.L_22:
        /*0088*/ 	.word	index@(_Z28Action_ImageOrtho_center_GPUPdS_S_dS_iii)
        /*008c*/ 	.word	0x00000000


	//----- nvinfo : EIATTR_MIN_STACK_SIZE
	.align		4
.L_23:
        /*0090*/ 	.byte	0x04, 0x12
        /*0092*/ 	.short	(.L_25 - .L_24)
	.align		4
.L_24:
        /*0094*/ 	.word	index@(_Z28Action_noImage_no_center_GPUPdS_S_diiii)
        /*0098*/ 	.word	0x00000000


	//----- nvinfo : EIATTR_MIN_STACK_SIZE
	.align		4
.L_25:
        /*009c*/ 	.byte	0x04, 0x12
        /*009e*/ 	.short	(.L_27 - .L_26)
	.align		4
.L_26:
        /*00a0*/ 	.word	index@(_Z25Action_noImage_center_GPUPdS_S_diii)
        /*00a4*/ 	.word	0x00000000
.L_27:


//--------------------- .nv.compat                --------------------------
	.section	.nv.compat,"",@"SHT_CUDA_COMPAT_INFO"
	.align	4
        /*0000*/ 	.byte	0x02, 0x09, 0x00, 0x00, 0x02, 0x02, 0x01, 0x00, 0x02, 0x05, 0x05, 0x00, 0x03, 0x07, 0x01, 0x01
        /*0010*/ 	.byte	0x02, 0x03, 0x00, 0x00, 0x02, 0x06, 0x01, 0x00, 0x04, 0x0b, 0x08, 0x00, 0x01, 0x00, 0x00, 0x00
        /*0020*/ 	.byte	0x00, 0x00, 0x00, 0x00


//--------------------- .nv.info._Z31Action_ImageOrtho_no_center_GPUPdS_S_dS_iiii --------------------------
	.section	.nv.info._Z31Action_ImageOrtho_no_center_GPUPdS_S_dS_iiii,"",@"SHT_CUDA_INFO"
	.sectionflags	@""
	.align	4


	//----- nvinfo : EIATTR_CUDA_API_VERSION
	.align		4
        /*0000*/ 	.byte	0x04, 0x37
        /*0002*/ 	.short	(.L_29 - .L_28)
.L_28:
        /*0004*/ 	.word	0x00000082


	//----- nvinfo : EIATTR_KPARAM_INFO
	.align		4
.L_29:
        /*0008*/ 	.byte	0x04, 0x17
        /*000a*/ 	.short	(.L_31 - .L_30)
.L_30:
        /*000c*/ 	.word	0x00000000
        /*0010*/ 	.short	0x0008
        /*0012*/ 	.short	0x0034
        /*0014*/ 	.byte	0x00, 0xf0, 0x11, 0x00


	//----- nvinfo : EIATTR_KPARAM_INFO
	.align		4
.L_31:
        /*0018*/ 	.byte	0x04, 0x17
        /*001a*/ 	.short	(.L_33 - .L_32)
.L_32:
        /*001c*/ 	.word	0x00000000
        /*0020*/ 	.short	0x0007
        /*0022*/ 	.short	0x0030
        /*0024*/ 	.byte	0x00, 0xf0, 0x11, 0x00


	//----- nvinfo : EIATTR_KPARAM_INFO
	.align		4
.L_33:
        /*0028*/ 	.byte	0x04, 0x17
        /*002a*/ 	.short	(.L_35 - .L_34)
.L_34:
        /*002c*/ 	.word	0x00000000
        /*0030*/ 	.short	0x0006
        /*0032*/ 	.short	0x002c
        /*0034*/ 	.byte	0x00, 0xf0, 0x11, 0x00


	//----- nvinfo : EIATTR_KPARAM_INFO
	.align		4
.L_35:
        /*0038*/ 	.byte	0x04, 0x17
        /*003a*/ 	.short	(.L_37 - .L_36)
.L_36:
        /*003c*/ 	.word	0x00000000
        /*0040*/ 	.short	0x0005
        /*0042*/ 	.short	0x0028
        /*0044*/ 	.byte	0x00, 0xf0, 0x11, 0x00


	//----- nvinfo : EIATTR_KPARAM_INFO
	.align		4
.L_37:
        /*0048*/ 	.byte	0x04, 0x17
        /*004a*/ 	.short	(.L_39 - .L_38)
.L_38:
        /*004c*/ 	.word	0x00000000
        /*0050*/ 	.short	0x0004
        /*0052*/ 	.short	0x0020
        /*0054*/ 	.byte	0x00, 0xf5, 0x21, 0x00


	//----- nvinfo : EIATTR_KPARAM_INFO
	.align		4
.L_39:
        /*0058*/ 	.byte	0x04, 0x17
        /*005a*/ 	.short	(.L_41 - .L_40)
.L_40:
        /*005c*/ 	.word	0x00000000
        /*0060*/ 	.short	0x0003
        /*0062*/ 	.short	0x0018
        /*0064*/ 	.byte	0x00, 0xf0, 0x21, 0x00


	//----- nvinfo : EIATTR_KPARAM_INFO
	.align		4
.L_41:
        /*0068*/ 	.byte	0x04, 0x17
        /*006a*/ 	.short	(.L_43 - .L_42)
.L_42:
        /*006c*/ 	.word	0x00000000
        /*0070*/ 	.short	0x0002
        /*0072*/ 	.short	0x0010
        /*0074*/ 	.byte	0x00, 0xf5, 0x21, 0x00


	//----- nvinfo : EIATTR_KPARAM_INFO
	.align		4
.L_43:
        /*0078*/ 	.byte	0x04, 0x17
        /*007a*/ 	.short	(.L_45 - .L_44)
.L_44:
        /*007c*/ 	.word	0x00000000
        /*0080*/ 	.short	0x0001
        /*0082*/ 	.short	0x0008
        /*0084*/ 	.byte	0x00, 0xf5, 0x21, 0x00


	//----- nvinfo : EIATTR_KPARAM_INFO
	.align		4
.L_45:
        /*0088*/ 	.byte	0x04, 0x17
        /*008a*/ 	.short	(.L_47 - .L_46)
.L_46:
        /*008c*/ 	.word	0x00000000
        /*0090*/ 	.short	0x0000
        /*0092*/ 	.short	0x0000
        /*0094*/ 	.byte	0x00, 0xf5, 0x21, 0x00


	//----- nvinfo : EIATTR_SPARSE_MMA_MASK
	.align		4
.L_47:
        /*0098*/ 	.byte	0x03, 0x50
        /*009a*/ 	.short	0x0000


	//----- nvinfo : EIATTR_MAXREG_COUNT
	.align		4
        /*009c*/ 	.byte	0x03, 0x1b
        /*009e*/ 	.short	0x00ff


	//----- nvinfo : EIATTR_NUM_BARRIERS
	.align		4
        /*00a0*/ 	.byte	0x02, 0x4c
        /*00a2*/ 	.byte	0x01
	.zero		1


	//----- nvinfo : EIATTR_MERCURY_ISA_VERSION
	.align		4
        /*00a4*/ 	.byte	0x03, 0x5f
        /*00a6*/ 	.short	0x0101


	//----- nvinfo : EIATTR_VRC_CTA_INIT_COUNT
	.align		4
        /*00a8*/ 	.byte	0x02, 0x4a
	.zero		1
	.zero		1


	//----- nvinfo : EIATTR_EXIT_INSTR_OFFSETS
	.align		4
        /*00ac*/ 	.byte	0x04, 0x1c
        /*00ae*/ 	.short	(.L_49 - .L_48)


	//   ....[0]....
.L_48:
        /*00b0*/ 	.word	0x000003a0


	//   ....[1]....
        /*00b4*/ 	.word	0x00000ea0


	//   ....[2]....
        /*00b8*/ 	.word	0x00001fa0


	//----- nvinfo : EIATTR_CRS_STACK_SIZE
	.align		4
.L_49:
        /*00bc*/ 	.byte	0x04, 0x1e
        /*00be*/ 	.short	(.L_51 - .L_50)
.L_50:
        /*00c0*/ 	.word	0x00000000


	//----- nvinfo : EIATTR_CBANK_PARAM_SIZE
	.align		4
.L_51:
        /*00c4*/ 	.byte	0x03, 0x19
        /*00c6*/ 	.short	0x0038


	//----- nvinfo : EIATTR_PARAM_CBANK
	.align		4
        /*00c8*/ 	.byte	0x04, 0x0a
        /*00ca*/ 	.short	(.L_53 - .L_52)
	.align		4
.L_52:
        /*00cc*/ 	.word	index@(.nv.constant0._Z31Action_ImageOrtho_no_center_GPUPdS_S_dS_iiii)
        /*00d0*/ 	.short	0x0380
        /*00d2*/ 	.short	0x0038


	//----- nvinfo : EIATTR_SW_WAR
	.align		4
.L_53:
        /*00d4*/ 	.byte	0x04, 0x36
        /*00d6*/ 	.short	(.L_55 - .L_54)
.L_54:
        /*00d8*/ 	.word	0x00000008
.L_55:


//--------------------- .nv.info._Z28Action_ImageOrtho_center_GPUPdS_S_dS_iii --------------------------
	.section	.nv.info._Z28Action_ImageOrtho_center_GPUPdS_S_dS_iii,"",@"SHT_CUDA_INFO"
	.sectionflags	@""
	.align	4


	//----- nvinfo : EIATTR_CUDA_API_VERSION
	.align		4
        /*0000*/ 	.byte	0x04, 0x37
        /*0002*/ 	.short	(.L_57 - .L_56)
.L_56:
        /*0004*/ 	.word	0x00000082


	//----- nvinfo : EIATTR_KPARAM_INFO
	.align		4
.L_57:
        /*0008*/ 	.byte	0x04, 0x17
        /*000a*/ 	.short	(.L_59 - .L_58)
.L_58:
        /*000c*/ 	.word	0x00000000
        /*0010*/ 	.short	0x0007
        /*0012*/ 	.short	0x0030
        /*0014*/ 	.byte	0x00, 0xf0, 0x11, 0x00


	//----- nvinfo : EIATTR_KPARAM_INFO
	.align		4
.L_59:
        /*0018*/ 	.byte	0x04, 0x17
        /*001a*/ 	.short	(.L_61 - .L_60)
.L_60:
        /*001c*/ 	.word	0x00000000
        /*0020*/ 	.short	0x0006
        /*0022*/ 	.short	0x002c
        /*0024*/ 	.byte	0x00, 0xf0, 0x11, 0x00


	//----- nvinfo : EIATTR_KPARAM_INFO
	.align		4
.L_61:
        /*0028*/ 	.byte	0x04, 0x17
        /*002a*/ 	.short	(.L_63 - .L_62)
.L_62:
        /*002c*/ 	.word	0x00000000
        /*0030*/ 	.short	0x0005
        /*0032*/ 	.short	0x0028
        /*0034*/ 	.byte	0x00, 0xf0, 0x11, 0x00


	//----- nvinfo : EIATTR_KPARAM_INFO
	.align		4
.L_63:
        /*0038*/ 	.byte	0x04, 0x17
        /*003a*/ 	.short	(.L_65 - .L_64)
.L_64:
        /*003c*/ 	.word	0x00000000
        /*0040*/ 	.short	0x0004
        /*0042*/ 	.short	0x0020
        /*0044*/ 	.byte	0x00, 0xf5, 0x21, 0x00


	//----- nvinfo : EIATTR_KPARAM_INFO
	.align		4
.L_65:
        /*0048*/ 	.byte	0x04, 0x17
        /*004a*/ 	.short	(.L_67 - .L_66)
.L_66:
        /*004c*/ 	.word	0x00000000
        /*0050*/ 	.short	0x0003
        /*0052*/ 	.short	0x0018
        /*0054*/ 	.byte	0x00, 0xf0, 0x21, 0x00


	//----- nvinfo : EIATTR_KPARAM_INFO
	.align		4
.L_67:
        /*0058*/ 	.byte	0x04, 0x17
        /*005a*/ 	.short	(.L_69 - .L_68)
.L_68:
        /*005c*/ 	.word	0x00000000
        /*0060*/ 	.short	0x0002
        /*0062*/ 	.short	0x0010
        /*0064*/ 	.byte	0x00, 0xf5, 0x21, 0x00


	//----- nvinfo : EIATTR_KPARAM_INFO
	.align		4
.L_69:
        /*0068*/ 	.byte	0x04, 0x17
        /*006a*/ 	.short	(.L_71 - .L_70)
.L_70:
        /*006c*/ 	.word	0x00000000
        /*0070*/ 	.short	0x0001
        /*0072*/ 	.short	0x0008
        /*0074*/ 	.byte	0x00, 0xf5, 0x21, 0x00


	//----- nvinfo : EIATTR_KPARAM_INFO
	.align		4
.L_71:
        /*0078*/ 	.byte	0x04, 0x17
        /*007a*/ 	.short	(.L_73 - .L_72)
.L_72:
        /*007c*/ 	.word	0x00000000
        /*0080*/ 	.short	0x0000
        /*0082*/ 	.short	0x0000
        /*0084*/ 	.byte	0x00, 0xf5, 0x21, 0x00


	//----- nvinfo : EIATTR_SPARSE_MMA_MASK
	.align		4
.L_73:
        /*0088*/ 	.byte	0x03, 0x50
        /*008a*/ 	.short	0x0000


	//----- nvinfo : EIATTR_MAXREG_COUNT
	.align		4
        /*008c*/ 	.byte	0x03, 0x1b
        /*008e*/ 	.short	0x00ff


	//----- nvinfo : EIATTR_NUM_BARRIERS
	.align		4
        /*0090*/ 	.byte	0x02, 0x4c
        /*0092*/ 	.byte	0x01
	.zero		1


	//----- nvinfo : EIATTR_MERCURY_ISA_VERSION
	.align		4
        /*0094*/ 	.byte	0x03, 0x5f
        /*0096*/ 	.short	0x0101


	//----- nvinfo : EIATTR_VRC_CTA_INIT_COUNT
	.align		4
        /*0098*/ 	.byte	0x02, 0x4a
	.zero		1
	.zero		1


	//----- nvinfo : EIATTR_EXIT_INSTR_OFFSETS
	.align		4
        /*009c*/ 	.byte	0x04, 0x1c
        /*009e*/ 	.short	(.L_75 - .L_74)


	//   ....[0]....
.L_74:
        /*00a0*/ 	.word	0x000001b0


	//   ....[1]....
        /*00a4*/ 	.word	0x00000730


	//   ....[2]....
        /*00a8*/ 	.word	0x00001840


	//----- nvinfo : EIATTR_CRS_STACK_SIZE
	.align		4
.L_75:
        /*00ac*/ 	.byte	0x04, 0x1e
        /*00ae*/ 	.short	(.L_77 - .L_76)
.L_76:
        /*00b0*/ 	.word	0x00000000


	//----- nvinfo : EIATTR_CBANK_PARAM_SIZE
	.align		4
.L_77:
        /*00b4*/ 	.byte	0x03, 0x19
        /*00b6*/ 	.short	0x0034


	//----- nvinfo : EIATTR_PARAM_CBANK
	.align		4
        /*00b8*/ 	.byte	0x04, 0x0a
        /*00ba*/ 	.short	(.L_79 - .L_78)
	.align		4
.L_78:
        /*00bc*/ 	.word	index@(.nv.constant0._Z28Action_ImageOrtho_center_GPUPdS_S_dS_iii)
        /*00c0*/ 	.short	0x0380
        /*00c2*/ 	.short	0x0034


	//----- nvinfo : EIATTR_SW_WAR
	.align		4
.L_79:
        /*00c4*/ 	.byte	0x04, 0x36
        /*00c6*/ 	.short	(.L_81 - .L_80)
.L_80:
        /*00c8*/ 	.word	0x00000008
.L_81:


//--------------------- .nv.info._Z28Action_noImage_no_center_GPUPdS_S_diiii --------------------------
	.section	.nv.info._Z28Action_noImage_no_center_GPUPdS_S_diiii,"",@"SHT_CUDA_INFO"
	.sectionflags	@""
	.align	4


	//----- nvinfo : EIATTR_CUDA_API_VERSION
	.align		4
        /*0000*/ 	.byte	0x04, 0x37
        /*0002*/ 	.short	(.L_83 - .L_82)
.L_82:
        /*0004*/ 	.word	0x00000082


	//----- nvinfo : EIATTR_KPARAM_INFO
	.align		4
.L_83:
        /*0008*/ 	.byte	0x04, 0x17
        /*000a*/ 	.short	(.L_85 - .L_84)
.L_84:
        /*000c*/ 	.word	0x00000000
        /*0010*/ 	.short	0x0007
        /*0012*/ 	.short	0x002c
        /*0014*/ 	.byte	0x00, 0xf0, 0x11, 0x00


	//----- nvinfo : EIATTR_KPARAM_INFO
	.align		4
.L_85:
        /*0018*/ 	.byte	0x04, 0x17
        /*001a*/ 	.short	(.L_87 - .L_86)
.L_86:
        /*001c*/ 	.word	0x00000000
        /*0020*/ 	.short	0x0006
        /*0022*/ 	.short	0x0028
        /*0024*/ 	.byte	0x00, 0xf0, 0x11, 0x00


	//----- nvinfo : EIATTR_KPARAM_INFO
	.align		4
.L_87:
        /*0028*/ 	.byte	0x04, 0x17
        /*002a*/ 	.short	(.L_89 - .L_88)
.L_88:
        /*002c*/ 	.word	0x00000000
        /*0030*/ 	.short	0x0005
        /*0032*/ 	.short	0x0024
        /*0034*/ 	.byte	0x00, 0xf0, 0x11, 0x00


	//----- nvinfo : EIATTR_KPARAM_INFO
	.align		4
.L_89:
        /*0038*/ 	.byte	0x04, 0x17
        /*003a*/ 	.short	(.L_91 - .L_90)
.L_90:
        /*003c*/ 	.word	0x00000000
        /*0040*/ 	.short	0x0004
        /*0042*/ 	.short	0x0020
        /*0044*/ 	.byte	0x00, 0xf0, 0x11, 0x00


	//----- nvinfo : EIATTR_KPARAM_INFO
	.align		4
.L_91:
        /*0048*/ 	.byte	0x04, 0x17
        /*004a*/ 	.short	(.L_93 - .L_92)
.L_92:
        /*004c*/ 	.word	0x00000000
        /*0050*/ 	.short	0x0003
        /*0052*/ 	.short	0x0018
        /*0054*/ 	.byte	0x00, 0xf0, 0x21, 0x00


	//----- nvinfo : EIATTR_KPARAM_INFO
	.align		4
.L_93:
        /*0058*/ 	.byte	0x04, 0x17
        /*005a*/ 	.short	(.L_95 - .L_94)
.L_94:
        /*005c*/ 	.word	0x00000000
        /*0060*/ 	.short	0x0002
        /*0062*/ 	.short	0x0010
        /*0064*/ 	.byte	0x00, 0xf5, 0x21, 0x00


	//----- nvinfo : EIATTR_KPARAM_INFO
	.align		4
.L_95:
        /*0068*/ 	.byte	0x04, 0x17
        /*006a*/ 	.short	(.L_97 - .L_96)
.L_96:
        /*006c*/ 	.word	0x00000000
        /*0070*/ 	.short	0x0001
        /*0072*/ 	.short	0x0008
        /*0074*/ 	.byte	0x00, 0xf5, 0x21, 0x00


	//----- nvinfo : EIATTR_KPARAM_INFO
	.align		4
.L_97:
        /*0078*/ 	.byte	0x04, 0x17
        /*007a*/ 	.short	(.L_99 - .L_98)
.L_98:
        /*007c*/ 	.word	0x00000000
        /*0080*/ 	.short	0x0000
        /*0082*/ 	.short	0x0000
        /*0084*/ 	.byte	0x00, 0xf5, 0x21, 0x00


	//----- nvinfo : EIATTR_SPARSE_MMA_MASK
	.align		4
.L_99:
        /*0088*/ 	.byte	0x03, 0x50
        /*008a*/ 	.short	0x0000


	//----- nvinfo : EIATTR_MAXREG_COUNT
	.align		4
        /*008c*/ 	.byte	0x03, 0x1b
        /*008e*/ 	.short	0x00ff


	//----- nvinfo : EIATTR_NUM_BARRIERS
	.align		4
        /*0090*/ 	.byte	0x02, 0x4c
        /*0092*/ 	.byte	0x01
	.zero		1


	//----- nvinfo : EIATTR_MERCURY_ISA_VERSION
	.align		4
        /*0094*/ 	.byte	0x03, 0x5f
        /*0096*/ 	.short	0x0101


	//----- nvinfo : EIATTR_VRC_CTA_INIT_COUNT
	.align		4
        /*0098*/ 	.byte	0x02, 0x4a
	.zero		1
	.zero		1


	//----- nvinfo : EIATTR_EXIT_INSTR_OFFSETS
	.align		4
        /*009c*/ 	.byte	0x04, 0x1c
        /*009e*/ 	.short	(.L_101 - .L_100)


	//   ....[0]....
.L_100:
        /*00a0*/ 	.word	0x000003b0


	//   ....[1]....
        /*00a4*/ 	.word	0x00001740


	//   ....[2]....
        /*00a8*/ 	.word	0x00002830


	//----- nvinfo : EIATTR_CRS_STACK_SIZE
	.align		4
.L_101:
        /*00ac*/ 	.byte	0x04, 0x1e
        /*00ae*/ 	.short	(.L_103 - .L_102)
.L_102:
        /*00b0*/ 	.word	0x00000000


	//----- nvinfo : EIATTR_CBANK_PARAM_SIZE
	.align		4
.L_103:
        /*00b4*/ 	.byte	0x03, 0x19
        /*00b6*/ 	.short	0x0030


	//----- nvinfo : EIATTR_PARAM_CBANK
	.align		4
        /*00b8*/ 	.byte	0x04, 0x0a
        /*00ba*/ 	.short	(.L_105 - .L_104)
	.align		4
.L_104:
        /*00bc*/ 	.word	index@(.nv.constant0._Z28Action_noImage_no_center_GPUPdS_S_diiii)
        /*00c0*/ 	.short	0x0380
        /*00c2*/ 	.short	0x0030


	//----- nvinfo : EIATTR_SW_WAR
	.align		4
.L_105:
        /*00c4*/ 	.byte	0x04, 0x36
        /*00c6*/ 	.short	(.L_107 - .L_106)
.L_106:
        /*00c8*/ 	.word	0x00000008
.L_107:


//--------------------- .nv.info._Z25Action_noImage_center_GPUPdS_S_diii --------------------------
	.section	.nv.info._Z25Action_noImage_center_GPUPdS_S_diii,"",@"SHT_CUDA_INFO"
	.sectionflags	@""
	.align	4


	//----- nvinfo : EIATTR_CUDA_API_VERSION
	.align		4
        /*0000*/ 	.byte	0x04, 0x37
        /*0002*/ 	.short	(.L_109 - .L_108)
.L_108:
        /*0004*/ 	.word	0x00000082


	//----- nvinfo : EIATTR_KPARAM_INFO
	.align		4
.L_109:
        /*0008*/ 	.byte	0x04, 0x17
        /*000a*/ 	.short	(.L_111 - .L_110)
.L_110:
        /*000c*/ 	.word	0x00000000
        /*0010*/ 	.short	0x0006
        /*0012*/ 	.short	0x0028
        /*0014*/ 	.byte	0x00, 0xf0, 0x11, 0x00


	//----- nvinfo : EIATTR_KPARAM_INFO
	.align		4
.L_111:
        /*0018*/ 	.byte	0x04, 0x17
        /*001a*/ 	.short	(.L_113 - .L_112)
.L_112:
        /*001c*/ 	.word	0x00000000
        /*0020*/ 	.short	0x0005
        /*0022*/ 	.short	0x0024
        /*0024*/ 	.byte	0x00, 0xf0, 0x11, 0x00


	//----- nvinfo : EIATTR_KPARAM_INFO
	.align		4
.L_113:
        /*0028*/ 	.byte	0x04, 0x17
        /*002a*/ 	.short	(.L_115 - .L_114)
.L_114:
        /*002c*/ 	.word	0x00000000
        /*0030*/ 	.short	0x0004
        /*0032*/ 	.short	0x0020
        /*0034*/ 	.byte	0x00, 0xf0, 0x11, 0x00


	//----- nvinfo : EIATTR_KPARAM_INFO
	.align		4
.L_115:
        /*0038*/ 	.byte	0x04, 0x17
        /*003a*/ 	.short	(.L_117 - .L_116)
.L_116:
        /*003c*/ 	.word	0x00000000
        /*0040*/ 	.short	0x0003
        /*0042*/ 	.short	0x0018
        /*0044*/ 	.byte	0x00, 0xf0, 0x21, 0x00


	//----- nvinfo : EIATTR_KPARAM_INFO
	.align		4
.L_117:
        /*0048*/ 	.byte	0x04, 0x17
        /*004a*/ 	.short	(.L_119 - .L_118)
.L_118:
        /*004c*/ 	.word	0x00000000
        /*0050*/ 	.short	0x0002
        /*0052*/ 	.short	0x0010
        /*0054*/ 	.byte	0x00, 0xf5, 0x21, 0x00


	//----- nvinfo : EIATTR_KPARAM_INFO
	.align		4
.L_119:
        /*0058*/ 	.byte	0x04, 0x17
        /*005a*/ 	.short	(.L_121 - .L_120)
.L_120:
        /*005c*/ 	.word	0x00000000
        /*0060*/ 	.short	0x0001
        /*0062*/ 	.short	0x0008
        /*0064*/ 	.byte	0x00, 0xf5, 0x21, 0x00


	//----- nvinfo : EIATTR_KPARAM_INFO
	.align		4
.L_121:
        /*0068*/ 	.byte	0x04, 0x17
        /*006a*/ 	.short	(.L_123 - .L_122)
.L_122:
        /*006c*/ 	.word	0x00000000
        /*0070*/ 	.short	0x0000
        /*0072*/ 	.short	0x0000
        /*0074*/ 	.byte	0x00, 0xf5, 0x21, 0x00


	//----- nvinfo : EIATTR_SPARSE_MMA_MASK
	.align		4
.L_123:
        /*0078*/ 	.byte	0x03, 0x50
        /*007a*/ 	.short	0x0000


	//----- nvinfo : EIATTR_MAXREG_COUNT
	.align		4
        /*007c*/ 	.byte	0x03, 0x1b
        /*007e*/ 	.short	0x00ff


	//----- nvinfo : EIATTR_NUM_BARRIERS
	.align		4
        /*0080*/ 	.byte	0x02, 0x4c
        /*0082*/ 	.byte	0x01
	.zero		1


	//----- nvinfo : EIATTR_MERCURY_ISA_VERSION
	.align		4
        /*0084*/ 	.byte	0x03, 0x5f
        /*0086*/ 	.short	0x0101


	//----- nvinfo : EIATTR_VRC_CTA_INIT_COUNT
	.align		4
        /*0088*/ 	.byte	0x02, 0x4a
	.zero		1
	.zero		1


	//----- nvinfo : EIATTR_EXIT_INSTR_OFFSETS
	.align		4
        /*008c*/ 	.byte	0x04, 0x1c
        /*008e*/ 	.short	(.L_125 - .L_124)


	//   ....[0]....
.L_124:
        /*0090*/ 	.word	0x000001b0


	//   ....[1]....
        /*0094*/ 	.word	0x00000360


	//   ....[2]....
        /*0098*/ 	.word	0x00001490


	//----- nvinfo : EIATTR_CBANK_PARAM_SIZE
	.align		4
.L_125:
        /*009c*/ 	.byte	0x03, 0x19
        /*009e*/ 	.short	0x002c


	//----- nvinfo : EIATTR_PARAM_CBANK
	.align		4
        /*00a0*/ 	.byte	0x04, 0x0a
        /*00a2*/ 	.short	(.L_127 - .L_126)
	.align		4
.L_126:
        /*00a4*/ 	.word	index@(.nv.constant0._Z25Action_noImage_center_GPUPdS_S_diii)
        /*00a8*/ 	.short	0x0380
        /*00aa*/ 	.short	0x002c


	//----- nvinfo : EIATTR_SW_WAR
	.align		4
.L_127:
        /*00ac*/ 	.byte	0x04, 0x36
        /*00ae*/ 	.short	(.L_129 - .L_128)
.L_128:
        /*00b0*/ 	.word	0x00000008
.L_129:


//--------------------- .nv.callgraph             --------------------------
	.section	.nv.callgraph,"",@"SHT_CUDA_CALLGRAPH"
	.align	4
	.sectionentsize	8
	.align		4
        /*0000*/ 	.word	0x00000000
	.align		4
        /*0004*/ 	.word	0xffffffff
	.align		4
        /*0008*/ 	.word	0x00000000
	.align		4
        /*000c*/ 	.word	0xfffffffe
	.align		4
        /*0010*/ 	.word	0x00000000
	.align		4
        /*0014*/ 	.word	0xfffffffd
	.align		4
        /*0018*/ 	.word	0x00000000
	.align		4
        /*001c*/ 	.word	0xfffffffc


//--------------------- .text._Z31Action_ImageOrtho_no_center_GPUPdS_S_dS_iiii --------------------------
	.section	.text._Z31Action_ImageOrtho_no_center_GPUPdS_S_dS_iiii,"ax",@progbits
	.align	128
        .global         _Z31Action_ImageOrtho_no_center_GPUPdS_S_dS_iiii
        .type           _Z31Action_ImageOrtho_no_center_GPUPdS_S_dS_iiii,@function
        .size           _Z31Action_ImageOrtho_no_center_GPUPdS_S_dS_iiii,(.L_x_71 - _Z31Action_ImageOrtho_no_center_GPUPdS_S_dS_iiii)
        .other          _Z31Action_ImageOrtho_no_center_GPUPdS_S_dS_iiii,@"STO_CUDA_ENTRY STV_DEFAULT"
_Z31Action_ImageOrtho_no_center_GPUPdS_S_dS_iiii:
.text._Z31Action_ImageOrtho_no_center_GPUPdS_S_dS_iiii:
[----:B------:R-:W-:Y:S01]  /*0000*/  LDC R1, c[0x0][0x37c] ;  /* 0x0000df00ff017b82 */ /* 0x000fe20000000800 */
[----:B------:R-:W0:Y:S01]  /*0010*/  LDCU UR5, c[0x0][0x3ac] ;  /* 0x00007580ff0577ac */ /* 0x000e220008000800 */
[----:B------:R-:W1:Y:S06]  /*0020*/  S2R R8, SR_TID.X ;  /* 0x0000000000087919 */ /* 0x000e6c0000002100 */
[----:B------:R-:W1:Y:S01]  /*0030*/  S2UR UR4, SR_CTAID.X ;  /* 0x00000000000479c3 */ /* 0x000e620000002500 */
[----:B------:R-:W-:Y:S01]  /*0040*/  IMAD.MOV.U32 R2, RZ, RZ, RZ ;  /* 0x000000ffff027224 */ /* 0x000fe200078e00ff */
[----:B------:R-:W2:Y:S06]  /*0050*/  LDCU.64 UR6, c[0x0][0x398] ;  /* 0x00007300ff0677ac */ /* 0x000eac0008000a00 */
[----:B------:R-:W3:Y:S01]  /*0060*/  LDC.64 R6, c[0x0][0x3b0] ;  /* 0x0000ec00ff067b82 */ /* 0x000ee20000000a00 */
[----:B0-----:R-:W0:Y:S01]  /*0070*/  I2F.U32.RP R0, UR5 ;  /* 0x0000000500007d06 */ /* 0x001e220008209000 */
[----:B------:R-:W-:Y:S01]  /*0080*/  ISETP.NE.U32.AND P2, PT, RZ, UR5, PT ;  /* 0x00000005ff007c0c */ /* 0x000fe2000bf45070 */
[----:B--2---:R-:W-:-:S06]  /*0090*/  IMAD.U32 R4, RZ, RZ, UR6 ;  /* 0x00000006ff047e24 */ /* 0x004fcc000f8e00ff */
[----:B0-----:R-:W0:Y:S01]  /*00a0*/  MUFU.RCP R0, R0 ;  /* 0x0000000000007308 */ /* 0x001e220000001000 */
[----:B---3--:R-:W-:Y:S02]  /*00b0*/  IMAD R27, R6, 0x3, RZ ;  /* 0x00000003061b7824 */ /* 0x008fe400078e02ff */
[----:B0-----:R-:W-:Y:S02]  /*00c0*/  VIADD R3, R0, 0xffffffe ;  /* 0x0ffffffe00037836 */ /* 0x001fe40000000000 */
[----:B-1----:R-:W-:-:S04]  /*00d0*/  IMAD R0, R7, UR4, R8 ;  /* 0x0000000407007c24 */ /* 0x002fc8000f8e0208 */
[----:B------:R-:W0:Y:S02]  /*00e0*/  F2I.FTZ.U32.TRUNC.NTZ R3, R3 ;  /* 0x0000000300037305 */ /* 0x000e24000021f000 */
[----:B0-----:R-:W-:-:S04]  /*00f0*/  IMAD.MOV R5, RZ, RZ, -R3 ;  /* 0x000000ffff057224 */ /* 0x001fc800078e0a03 */
[----:B------:R-:W-:-:S04]  /*0100*/  IMAD R5, R5, UR5, RZ ;  /* 0x0000000505057c24 */ /* 0x000fc8000f8e02ff */
[----:B------:R-:W-:-:S06]  /*0110*/  IMAD.HI.U32 R5, R3, R5, R2 ;  /* 0x0000000503057227 */ /* 0x000fcc00078e0002 */
[----:B------:R-:W-:-:S04]  /*0120*/  IMAD.HI.U32 R2, R5, R0, RZ ;  /* 0x0000000005027227 */ /* 0x000fc800078e00ff */
[----:B------:R-:W-:-:S04]  /*0130*/  IMAD.MOV R5, RZ, RZ, -R2 ;  /* 0x000000ffff057224 */ /* 0x000fc800078e0a02 */
[----:B------:R-:W-:Y:S02]  /*0140*/  IMAD R3, R5, UR5, R0 ;  /* 0x0000000505037c24 */ /* 0x000fe4000f8e0200 */
[----:B------:R-:W-:-:S03]  /*0150*/  IMAD.U32 R5, RZ, RZ, UR7 ;  /* 0x00000007ff057e24 */ /* 0x000fc6000f8e00ff */
[----:B------:R-:W-:-:S13]  /*0160*/  ISETP.GE.U32.AND P0, PT, R3, UR5, PT ;  /* 0x0000000503007c0c */ /* 0x000fda000bf06070 */
[----:B------:R-:W-:Y:S02]  /*0170*/  @P0 VIADD R3, R3, -UR5 ;  /* 0x8000000503030c36 */ /* 0x000fe40008000000 */
[----:B------:R-:W-:Y:S01]  /*0180*/  @P0 VIADD R2, R2, 0x1 ;  /* 0x0000000102020836 */ /* 0x000fe20000000000 */
[----:B------:R-:W-:Y:S02]  /*0190*/  ISETP.GE.AND P0, PT, R6, 0x156, PT ;  /* 0x000001560600780c */ /* 0x000fe40003f06270 */
[----:B------:R-:W-:-:S13]  /*01a0*/  ISETP.GE.U32.AND P1, PT, R3, UR5, PT ;  /* 0x0000000503007c0c */ /* 0x000fda000bf26070 */
[----:B------:R-:W-:Y:S01]  /*01b0*/  @P1 VIADD R2, R2, 0x1 ;  /* 0x0000000102021836 */ /* 0x000fe20000000000 */
[----:B------:R-:W-:Y:S01]  /*01c0*/  @!P2 LOP3.LUT R2, RZ, UR5, RZ, 0x33, !PT ;  /* 0x00000005ff02ac12 */ /* 0x000fe2000f8e33ff */
[----:B------:R-:W-:Y:S06]  /*01d0*/  @!P0 BRA `(.L_x_0) ;  /* 0x0000000000588947 */ /* 0x000fec0003800000 */
[----:B------:R-:W0:Y:S01]  /*01e0*/  MUFU.RCP64H R7, 1023 ;  /* 0x408ff80000077908 */ /* 0x000e220000001800 */
[----:B------:R-:W-:Y:S02]  /*01f0*/  IMAD.MOV.U32 R12, RZ, RZ, 0x0 ;  /* 0x00000000ff0c7424 */ /* 0x000fe400078e00ff */
[----:B------:R-:W-:Y:S02]  /*0200*/  IMAD.MOV.U32 R13, RZ, RZ, 0x408ff800 ;  /* 0x408ff800ff0d7424 */ /* 0x000fe400078e00ff */
[----:B------:R-:W-:-:S06]  /*0210*/  IMAD.MOV.U32 R6, RZ, RZ, 0x1 ;  /* 0x00000001ff067424 */ /* 0x000fcc00078e00ff */
[----:B0-----:R-:W-:-:S08]  /*0220*/  DFMA R10, R6, -R12, 1 ;  /* 0x3ff00000060a742b */ /* 0x001fd0000000080c */
[----:B------:R-:W-:-:S08]  /*0230*/  DFMA R10, R10, R10, R10 ;  /* 0x0000000a0a0a722b */ /* 0x000fd0000000000a */
[----:B------:R-:W-:Y:S02]  /*0240*/  DFMA R6, R6, R10, R6 ;  /* 0x0000000a0606722b */ /* 0x000fe40000000006 */
[----:B------:R-:W0:Y:S06]  /*0250*/  I2F.F64.U32 R10, R27 ;  /* 0x0000001b000a7312 */ /* 0x000e2c0000201800 */
[----:B------:R-:W-:-:S08]  /*0260*/  DFMA R12, R6, -R12, 1 ;  /* 0x3ff00000060c742b */ /* 0x000fd0000000080c */
[----:B------:R-:W-:Y:S01]  /*0270*/  DFMA R6, R6, R12, R6 ;  /* 0x0000000c0606722b */ /* 0x000fe20000000006 */
[----:B0-----:R-:W-:-:S07]  /*0280*/  FSETP.GEU.AND P1, PT, |R11|, 6.5827683646048100446e-37, PT ;  /* 0x036000000b00780b */ /* 0x001fce0003f2e200 */
[----:B------:R-:W-:-:S08]  /*0290*/  DMUL R12, R10, R6 ;  /* 0x000000060a0c7228 */ /* 0x000fd00000000000 */
[----:B------:R-:W-:-:S08]  /*02a0*/  DFMA R14, R12, -1023, R10 ;  /* 0xc08ff8000c0e782b */ /* 0x000fd0000000000a */
[----:B------:R-:W-:-:S10]  /*02b0*/  DFMA R6, R6, R14, R12 ;  /* 0x0000000e0606722b */ /* 0x000fd4000000000c */
[----:B------:R-:W-:-:S05]  /*02c0*/  FFMA R3, RZ, 4.4990234375, R7 ;  /* 0x408ff800ff037823 */ /* 0x000fca0000000007 */
[----:B------:R-:W-:-:S13]  /*02d0*/  FSETP.GT.AND P0, PT, |R3|, 1.469367938527859385e-39, PT ;  /* 0x001000000300780b */ /* 0x000fda0003f04200 */
[----:B------:R-:W-:Y:S05]  /*02e0*/  @P0 BRA P1, `(.L_x_1) ;  /* 0x0000000000080947 */ /* 0x000fea0000800000 */
[----:B------:R-:W-:-:S07]  /*02f0*/  MOV R14, 0x310 ;  /* 0x00000310000e7802 */ /* 0x000fce0000000f00 */
[----:B------:R-:W-:Y:S05]  /*0300*/  CALL.REL.NOINC `($__internal_0_$__cuda_sm20_div_rn_f64_full) ;  /* 0x0000001c00287944 */ /* 0x000fea0003c00000 */
.L_x_1:
[----:B------:R0:W1:Y:S01]  /*0310*/  F2I.F64.CEIL R26, R6 ;  /* 0x00000006001a7311 */ /* 0x0000620000309100 */
[----:B------:R-:W-:Y:S01]  /*0320*/  IMAD.MOV.U32 R27, RZ, RZ, 0x3ff ;  /* 0x000003ffff1b7424 */ /* 0x000fe200078e00ff */
[----:B------:R-:W-:Y:S06]  /*0330*/  BRA `(.L_x_2) ;  /* 0x0000000000047947 */ /* 0x000fec0003800000 */
.L_x_0:
[----:B------:R-:W-:-:S07]  /*0340*/  IMAD.MOV.U32 R26, RZ, RZ, 0x1 ;  /* 0x00000001ff1a7424 */ /* 0x000fce00078e00ff */
.L_x_2:
[----:B------:R-:W2:Y:S01]  /*0350*/  LDCU.64 UR4, c[0x0][0x3a8] ;  /* 0x00007500ff0477ac */ /* 0x000ea20008000a00 */
[----:B------:R-:W3:Y:S01]  /*0360*/  LDCU UR6, c[0x0][0x3b4] ;  /* 0x00007680ff0677ac */ /* 0x000ee20008000800 */
[----:B--2---:R-:W-:-:S06]  /*0370*/  UIMAD UR4, UR5, UR4, URZ ;  /* 0x00000004050472a4 */ /* 0x004fcc000f8e02ff */
[----:B------:R-:W-:-:S04]  /*0380*/  ISETP.GE.AND P0, PT, R0, UR4, PT ;  /* 0x0000000400007c0c */ /* 0x000fc8000bf06270 */
[----:B---3--:R-:W-:-:S13]  /*0390*/  ISETP.GE.U32.OR P0, PT, R8, UR6, P0 ;  /* 0x0000000608007c0c */ /* 0x008fda0008706470 */
[----:B------:R-:W-:Y:S05]  /*03a0*/  @P0 EXIT ;  /* 0x000000000000094d */ /* 0x000fea0003800000 */
[----:B------:R-:W2:Y:S01]  /*03b0*/  LDC.64 R12, c[0x0][0x388] ;  /* 0x0000e200ff0c7b82 */ /* 0x000ea20000000a00 */
[----:B-1----:R-:W-:Y:S01]  /*03c0*/  ISETP.GE.AND P0, PT, R26, 0x1, PT ;  /* 0x000000011a00780c */ /* 0x002fe20003f06270 */
[----:B------:R-:W-:Y:S01]  /*03d0*/  IMAD R3, R0, 0x3, RZ ;  /* 0x0000000300037824 */ /* 0x000fe200078e02ff */
[----:B------:R-:W1:Y:S03]  /*03e0*/  LDCU.64 UR8, c[0x0][0x358] ;  /* 0x00006b00ff0877ac */ /* 0x000e660008000a00 */
[----:B--2---:R-:W-:-:S08]  /*03f0*/  IMAD.WIDE R12, R3, 0x8, R12 ;  /* 0x00000008030c7825 */ /* 0x004fd000078e020c */
[----:B-1----:R-:W-:Y:S05]  /*0400*/  @!P0 BRA `(.L_x_3) ;  /* 0x0000000800788947 */ /* 0x002fea0003800000 */
[----:B0-----:R0:W5:Y:S04]  /*0410*/  LDG.E.64 R6, desc[UR8][R12.64] ;  /* 0x000000080c067981 */ /* 0x001168000c1e1b00 */
[----:B------:R0:W5:Y:S04]  /*0420*/  LDG.E.64 R8, desc[UR8][R12.64+0x8] ;  /* 0x000008080c087981 */ /* 0x000168000c1e1b00 */
[----:B------:R0:W5:Y:S01]  /*0430*/  LDG.E.64 R10, desc[UR8][R12.64+0x10] ;  /* 0x000010080c0a7981 */ /* 0x000162000c1e1b00 */
[----:B------:R-:W-:Y:S01]  /*0440*/  IMAD.MOV.U32 R3, RZ, RZ, R27 ;  /* 0x000000ffff037224 */ /* 0x000fe200078e001b */
[----:B------:R-:W-:Y:S01]  /*0450*/  UMOV UR4, URZ ;  /* 0x000000ff00047c82 */ /* 0x000fe20008000000 */
[----:B------:R-:W-:-:S07]  /*0460*/  IMAD.MOV.U32 R28, RZ, RZ, RZ ;  /* 0x000000ffff1c7224 */ /* 0x000fce00078e00ff */
.L_x_17:
[----:B------:R-:W-:Y:S01]  /*0470*/  ISETP.GE.AND P0, PT, R28, R3, PT ;  /* 0x000000031c00720c */ /* 0x000fe20003f06270 */
[----:B------:R-:W-:Y:S01]  /*0480*/  UIADD3 UR4, UPT, UPT, UR4, 0x1, URZ ;  /* 0x0000000104047890 */ /* 0x000fe2000fffe0ff */
[----:B------:R-:W-:Y:S02]  /*0490*/  IMAD.MOV.U32 R20, RZ, RZ, R28 ;  /* 0x000000ffff147224 */ /* 0x000fe400078e001c */
[----:B------:R-:W-:-:S03]  /*04a0*/  IMAD.MOV.U32 R28, RZ, RZ, R3 ;  /* 0x000000ffff1c7224 */ /* 0x000fc600078e0003 */
[----:B------:R-:W-:-:S06]  /*04b0*/  ISETP.NE.AND P1, PT, R26, UR4, PT ;  /* 0x000000041a007c0c */ /* 0x000fcc000bf25270 */
[----:B------:R-:W-:Y:S07]  /*04c0*/  @P0 BRA `(.L_x_4) ;  /* 0x0000000800380947 */ /* 0x000fee0003800000 */
[----:B------:R-:W0:Y:S02]  /*04d0*/  LDC.64 R18, c[0x0][0x3a0] ;  /* 0x0000e800ff127b82 */ /* 0x000e240000000a00 */
[----:B0-----:R-:W2:Y:S04]  /*04e0*/  LDG.E.64 R12, desc[UR8][R18.64] ;  /* 0x00000008120c7981 */ /* 0x001ea8000c1e1b00 */
[----:B------:R0:W5:Y:S04]  /*04f0*/  LDG.E.64 R14, desc[UR8][R18.64+0x8] ;  /* 0x00000808120e7981 */ /* 0x000168000c1e1b00 */
[----:B------:R0:W5:Y:S01]  /*0500*/  LDG.E.64 R16, desc[UR8][R18.64+0x10] ;  /* 0x0000100812107981 */ /* 0x000162000c1e1b00 */
[----:B------:R-:W-:Y:S01]  /*0510*/  IMAD.MOV.U32 R3, RZ, RZ, R20 ;  /* 0x000000ffff037224 */ /* 0x000fe200078e0014 */
[----:B--2---:R-:W-:-:S14]  /*0520*/  DSETP.NEU.AND P0, PT, R12, RZ, PT ;  /* 0x000000ff0c00722a */ /* 0x004fdc0003f0d000 */
[----:B0-----:R-:W-:Y:S05]  /*0530*/  @P0 BRA `(.L_x_5) ;  /* 0x0000000000fc0947 */ /* 0x001fea0003800000 */
[----:B------:R-:W-:Y:S01]  /*0540*/  IMAD.IADD R12, R28, 0x1, -R3 ;  /* 0x000000011c0c7824 */ /* 0x000fe200078e0a03 */
[----:B------:R-:W-:-:S04]  /*0550*/  PLOP3.LUT P0, PT, PT, PT, PT, 0x80, 0x8 ;  /* 0x000000000008781c */ /* 0x000fc80003f0f070 */
[----:B------:R-:W-:-:S13]  /*0560*/  ISETP.GT.AND P2, PT, R12, 0x9, PT ;  /* 0x000000090c00780c */ /* 0x000fda0003f44270 */
[----:B------:R-:W-:Y:S05]  /*0570*/  @!P2 BRA `(.L_x_6) ;  /* 0x000000000078a947 */ /* 0x000fea0003800000 */
[----:B------:R-:W-:Y:S01]  /*0580*/  PLOP3.LUT P0, PT, PT, PT, PT, 0x8, 0x80 ;  /* 0x000000000080781c */ /* 0x000fe20003f0e170 */
[----:B------:R-:W-:-:S12]  /*0590*/  VIADD R12, R28, 0xfffffff7 ;  /* 0xfffffff71c0c7836 */ /* 0x000fd80000000000 */
.L_x_7:
[----:B------:R-:W-:Y:S01]  /*05a0*/  DSETP.MIN.AND P2, P3, R4, -1, PT ;  /* 0xbff000000400742a */ /* 0x000fe20003b40000 */
[----:B------:R-:W-:Y:S02]  /*05b0*/  IMAD.MOV.U32 R13, RZ, RZ, R5 ;  /* 0x000000ffff0d7224 */ /* 0x000fe400078e0005 */
[----:B-----5:R-:W-:Y:S02]  /*05c0*/  IMAD.MOV.U32 R14, RZ, RZ, 0x80000 ;  /* 0x00080000ff0e7424 */ /* 0x020fe400078e00ff */
[----:B------:R-:W-:Y:S01]  /*05d0*/  VIADD R3, R3, 0xc ;  /* 0x0000000c03037836 */ /* 0x000fe20000000000 */
[----:B------:R-:W-:Y:S02]  /*05e0*/  FSEL R13, R13, -1.875, P2 ;  /* 0xbff000000d0d7808 */ /* 0x000fe40001000000 */
[----:B------:R-:W-:-:S06]  /*05f0*/  SEL R4, R4, RZ, P2 ;  /* 0x000000ff04047207 */ /* 0x000fcc0001000000 */
[----:B------:R-:W-:-:S05]  /*0600*/  @P3 LOP3.LUT R13, R14, 0xbff00000, RZ, 0xfc, !PT ;  /* 0xbff000000e0d3812 */ /* 0x000fca00078efcff */
[----:B------:R-:W-:-:S04]  /*0610*/  IMAD.MOV.U32 R5, RZ, RZ, R13 ;  /* 0x000000ffff057224 */ /* 0x000fc800078e000d */
[----:B------:R-:W-:Y:S02]  /*0620*/  IMAD.MOV.U32 R13, RZ, RZ, R5 ;  /* 0x000000ffff0d7224 */ /* 0x000fe400078e0005 */
[----:B------:R-:W-:-:S06]  /*0630*/  DSETP.MIN.AND P2, P3, R4, -1, PT ;  /* 0xbff000000400742a */ /* 0x000fcc0003b40000 */
[----:B------:R-:W-:Y:S02]  /*0640*/  FSEL R13, R13, -1.875, P2 ;  /* 0xbff000000d0d7808 */ /* 0x000fe40001000000 */
[----:B------:R-:W-:-:S06]  /*0650*/  SEL R4, R4, RZ, P2 ;  /* 0x000000ff04047207 */ /* 0x000fcc0001000000 */
[----:B------:R-:W-:-:S05]  /*0660*/  @P3 LOP3.LUT R13, R14, 0xbff00000, RZ, 0xfc, !PT ;  /* 0xbff000000e0d3812 */ /* 0x000fca00078efcff */
[----:B------:R-:W-:-:S04]  /*0670*/  IMAD.MOV.U32 R5, RZ, RZ, R13 ;  /* 0x000000ffff057224 */ /* 0x000fc800078e000d */
[----:B------:R-:W-:Y:S02]  /*0680*/  IMAD.MOV.U32 R13, RZ, RZ, R5 ;  /* 0x000000ffff0d7224 */ /* 0x000fe400078e0005 */
[----:B------:R-:W-:-:S06]  /*0690*/  DSETP.MIN.AND P2, P3, R4, -1, PT ;  /* 0xbff000000400742a */ /* 0x000fcc0003b40000 */
[----:B------:R-:W-:Y:S02]  /*06a0*/  FSEL R13, R13, -1.875, P2 ;  /* 0xbff000000d0d7808 */ /* 0x000fe40001000000 */
[----:B------:R-:W-:Y:S02]  /*06b0*/  SEL R4, R4, RZ, P2 ;  /* 0x000000ff04047207 */ /* 0x000fe40001000000 */
[----:B------:R-:W-:-:S04]  /*06c0*/  ISETP.GE.AND P2, PT, R3, R12, PT ;  /* 0x0000000c0300720c */ /* 0x000fc80003f46270 */
[----:B------:R-:W-:-:S05]  /*06d0*/  @P3 LOP3.LUT R13, R14, 0xbff00000, RZ, 0xfc, !PT ;  /* 0xbff000000e0d3812 */ /* 0x000fca00078efcff */
[----:B------:R-:W-:-:S04]  /*06e0*/  IMAD.MOV.U32 R5, RZ, RZ, R13 ;  /* 0x000000ffff057224 */ /* 0x000fc800078e000d */
[----:B------:R-:W-:Y:S02]  /*06f0*/  IMAD.MOV.U32 R13, RZ, RZ, R5 ;  /* 0x000000ffff0d7224 */ /* 0x000fe400078e0005 */
[----:B------:R-:W-:-:S06]  /*0700*/  DSETP.MIN.AND P3, P4, R4, -1, PT ;  /* 0xbff000000400742a */ /* 0x000fcc0003c60000 */
[----:B------:R-:W-:Y:S02]  /*0710*/  FSEL R13, R13, -1.875, P3 ;  /* 0xbff000000d0d7808 */ /* 0x000fe40001800000 */
[----:B------:R-:W-:-:S06]  /*0720*/  SEL R4, R4, RZ, P3 ;  /* 0x000000ff04047207 */ /* 0x000fcc0001800000 */
[----:B------:R-:W-:-:S05]  /*0730*/  @P4 LOP3.LUT R13, R14, 0xbff00000, RZ, 0xfc, !PT ;  /* 0xbff000000e0d4812 */ /* 0x000fca00078efcff */
[----:B------:R-:W-:Y:S01]  /*0740*/  IMAD.MOV.U32 R5, RZ, RZ, R13 ;  /* 0x000000ffff057224 */ /* 0x000fe200078e000d */
[----:B------:R-:W-:Y:S06]  /*0750*/  @!P2 BRA `(.L_x_7) ;  /* 0xfffffffc0090a947 */ /* 0x000fec000383ffff */
.L_x_6:
[----:B------:R-:W-:Y:S02]  /*0760*/  IMAD.IADD R12, R28, 0x1, -R3 ;  /* 0x000000011c0c7824 */ /* 0x000fe400078e0a03 */
[----:B-----5:R-:W-:Y:S02]  /*0770*/  IMAD.MOV.U32 R14, RZ, RZ, 0x80000 ;  /* 0x00080000ff0e7424 */ /* 0x020fe400078e00ff */
[----:B------:R-:W-:Y:S01]  /*0780*/  IMAD.MOV.U32 R15, RZ, RZ, 0x80000 ;  /* 0x00080000ff0f7424 */ /* 0x000fe200078e00ff */
[----:B------:R-:W-:-:S13]  /*0790*/  ISETP.GT.AND P3, PT, R12, 0x3, PT ;  /* 0x000000030c00780c */ /* 0x000fda0003f64270 */
[----:B------:R-:W-:Y:S01]  /*07a0*/  @P3 DSETP.MIN.AND P2, P4, R4, -1, PT ;  /* 0xbff000000400342a */ /* 0x000fe20003c40000 */
[----:B------:R-:W-:Y:S01]  /*07b0*/  @P3 IMAD.MOV.U32 R12, RZ, RZ, R5 ;  /* 0x000000ffff0c3224 */ /* 0x000fe200078e0005 */
[----:B------:R-:W-:Y:S01]  /*07c0*/  @P3 LOP3.LUT R14, R14, 0xbff00000, RZ, 0xfc, !PT ;  /* 0xbff000000e0e3812 */ /* 0x000fe200078efcff */
[----:B------:R-:W-:Y:S01]  /*07d0*/  @P3 VIADD R3, R3, 0x6 ;  /* 0x0000000603033836 */ /* 0x000fe20000000000 */
[----:B------:R-:W-:Y:S02]  /*07e0*/  @P3 PLOP3.LUT P0, PT, PT, PT, PT, 0x8, 0x80 ;  /* 0x000000000080381c */ /* 0x000fe40003f0e170 */
[----:B------:R-:W-:Y:S01]  /*07f0*/  @P3 FSEL R13, R12, -1.875, P2 ;  /* 0xbff000000c0d3808 */ /* 0x000fe20001000000 */
[----:B------:R-:W-:Y:S01]  /*0800*/  @P3 IMAD.MOV.U32 R12, RZ, RZ, R4 ;  /* 0x000000ffff0c3224 */ /* 0x000fe200078e0004 */
[----:B------:R-:W-:Y:S02]  /*0810*/  ISETP.LT.OR P0, PT, R3, R28, P0 ;  /* 0x0000001c0300720c */ /* 0x000fe40000701670 */
[----:B------:R-:W-:-:S02]  /*0820*/  @P3 SEL R13, R14, R13, P4 ;  /* 0x0000000d0e0d3207 */ /* 0x000fc40002000000 */
[----:B------:R-:W-:Y:S02]  /*0830*/  @P3 SEL R12, R12, RZ, P2 ;  /* 0x000000ff0c0c3207 */ /* 0x000fe40001000000 */
[----:B------:R-:W-:Y:S01]  /*0840*/  @P3 LOP3.LUT R15, R15, 0xbff00000, RZ, 0xfc, !PT ;  /* 0xbff000000f0f3812 */ /* 0x000fe200078efcff */
[----:B------:R-:W-:-:S03]  /*0850*/  @P3 IMAD.MOV.U32 R14, RZ, RZ, R13 ;  /* 0x000000ffff0e3224 */ /* 0x000fc600078e000d */
[----:B------:R-:W-:-:S06]  /*0860*/  @P3 DSETP.MIN.AND P4, P2, R12, -1, PT ;  /* 0xbff000000c00342a */ /* 0x000fcc0003a80000 */
[----:B------:R-:W-:Y:S02]  /*0870*/  @P3 FSEL R14, R14, -1.875, P4 ;  /* 0xbff000000e0e3808 */ /* 0x000fe40002000000 */
[----:B------:R-:W-:Y:S02]  /*0880*/  @P3 SEL R4, R12, RZ, P4 ;  /* 0x000000ff0c043207 */ /* 0x000fe40002000000 */
[----:B------:R-:W-:Y:S01]  /*0890*/  @P3 SEL R5, R15, R14, P2 ;  /* 0x0000000e0f053207 */ /* 0x000fe20001000000 */
[----:B------:R-:W-:Y:S06]  /*08a0*/  @!P0 BRA `(.L_x_4) ;  /* 0x0000000400408947 */ /* 0x000fec0003800000 */
[----:B------:R-:W-:Y:S01]  /*08b0*/  DSETP.MIN.AND P0, P2, R4, -1, PT ;  /* 0xbff000000400742a */ /* 0x000fe20003a00000 */
[----:B------:R-:W-:Y:S02]  /*08c0*/  IMAD.MOV.U32 R3, RZ, RZ, R5 ;  /* 0x000000ffff037224 */ /* 0x000fe400078e0005 */
[----:B------:R-:W-:-:S03]  /*08d0*/  IMAD.MOV.U32 R12, RZ, RZ, 0x80000 ;  /* 0x00080000ff0c7424 */ /* 0x000fc600078e00ff */
[----:B------:R-:W-:Y:S02]  /*08e0*/  FSEL R3, R3, -1.875, P0 ;  /* 0xbff0000003037808 */ /* 0x000fe40000000000 */
[----:B------:R-:W-:-:S06]  /*08f0*/  SEL R4, R4, RZ, P0 ;  /* 0x000000ff04047207 */ /* 0x000fcc0000000000 */
[----:B------:R-:W-:-:S05]  /*0900*/  @P2 LOP3.LUT R3, R12, 0xbff00000, RZ, 0xfc, !PT ;  /* 0xbff000000c032812 */ /* 0x000fca00078efcff */
[----:B------:R-:W-:Y:S01]  /*0910*/  IMAD.MOV.U32 R5, RZ, RZ, R3 ;  /* 0x000000ffff057224 */ /* 0x000fe200078e0003 */
[----:B------:R-:W-:Y:S06]  /*0920*/  BRA `(.L_x_4) ;  /* 0x0000000400207947 */ /* 0x000fec0003800000 */
.L_x_5:
[----:B------:R-:W0:Y:S02]  /*0930*/  LDC.64 R22, c[0x0][0x390] ;  /* 0x0000e400ff167b82 */ /* 0x000e240000000a00 */
[----:B0-----:R-:W-:-:S05]  /*0940*/  IMAD.WIDE R22, R3, 0x8, R22 ;  /* 0x0000000803167825 */ /* 0x001fca00078e0216 */
[----:B------:R-:W2:Y:S04]  /*0950*/  LDG.E.64 R24, desc[UR8][R22.64] ;  /* 0x0000000816187981 */ /* 0x000ea8000c1e1b00 */
[----:B------:R-:W3:Y:S04]  /*0960*/  LDG.E.64 R20, desc[UR8][R22.64+0x8] ;  /* 0x0000080816147981 */ /* 0x000ee8000c1e1b00 */
[----:B------:R-:W4:Y:S01]  /*0970*/  LDG.E.64 R22, desc[UR8][R22.64+0x10] ;  /* 0x0000100816167981 */ /* 0x000f22000c1e1b00 */
[----:B------:R-:W-:Y:S01]  /*0980*/  BSSY.RECONVERGENT B0, `(.L_x_8) ;  /* 0x0000017000007945 */ /* 0x000fe20003800200 */
[----:B--2--5:R-:W-:-:S02]  /*0990*/  DADD R24, -R6, R24 ;  /* 0x0000000006187229 */ /* 0x024fc40000000118 */
[----:B---3--:R-:W-:-:S06]  /*09a0*/  DADD R20, -R8, R20 ;  /* 0x0000000008147229 */ /* 0x008fcc0000000114 */
[----:B------:R-:W-:Y:S02]  /*09b0*/  DADD R18, -RZ, -R24 ;  /* 0x00000000ff127229 */ /* 0x000fe40000000918 */
[----:B------:R-:W-:Y:S02]  /*09c0*/  DSETP.GEU.AND P0, PT, R24, RZ, PT ;  /* 0x000000ff1800722a */ /* 0x000fe40003f0e000 */
[----:B----4-:R-:W-:-:S06]  /*09d0*/  DADD R22, -R10, R22 ;  /* 0x000000000a167229 */ /* 0x010fcc0000000116 */
[----:B------:R-:W-:Y:S02]  /*09e0*/  FSEL R24, R18, R24, !P0 ;  /* 0x0000001812187208 */ /* 0x000fe40004000000 */
[----:B------:R-:W-:Y:S01]  /*09f0*/  FSEL R25, R19, R25, !P0 ;  /* 0x0000001913197208 */ /* 0x000fe20004000000 */
[----:B------:R-:W-:Y:S02]  /*0a00*/  DADD R18, -RZ, -R20 ;  /* 0x00000000ff127229 */ /* 0x000fe40000000914 */
[----:B------:R-:W-:-:S03]  /*0a10*/  DSETP.GEU.AND P0, PT, R20, RZ, PT ;  /* 0x000000ff1400722a */ /* 0x000fc60003f0e000 */
[----:B------:R-:W-:-:S05]  /*0a20*/  DSETP.GT.AND P2, PT, R24, R12, PT ;  /* 0x0000000c1800722a */ /* 0x000fca0003f44000 */
[----:B------:R-:W-:Y:S02]  /*0a30*/  FSEL R18, R18, R20, !P0 ;  /* 0x0000001412127208 */ /* 0x000fe40004000000 */
[----:B------:R-:W-:Y:S01]  /*0a40*/  FSEL R19, R19, R21, !P0 ;  /* 0x0000001513137208 */ /* 0x000fe20004000000 */
[----:B------:R-:W-:Y:S02]  /*0a50*/  DADD R20, -RZ, -R22 ;  /* 0x00000000ff147229 */ /* 0x000fe40000000916 */
[----:B------:R-:W-:-:S03]  /*0a60*/  DSETP.GEU.AND P0, PT, R22, RZ, PT ;  /* 0x000000ff1600722a */ /* 0x000fc60003f0e000 */
[----:B------:R-:W-:-:S05]  /*0a70*/  DSETP.GT.AND P3, PT, R18, R14, PT ;  /* 0x0000000e1200722a */ /* 0x000fca0003f64000 */
[----:B------:R-:W-:Y:S02]  /*0a80*/  FSEL R20, R20, R22, !P0 ;  /* 0x0000001614147208 */ /* 0x000fe40004000000 */
[----:B------:R-:W-:-:S06]  /*0a90*/  FSEL R21, R21, R23, !P0 ;  /* 0x0000001715157208 */ /* 0x000fcc0004000000 */
[----:B------:R-:W-:Y:S01]  /*0aa0*/  DSETP.GT.AND P0, PT, R20, R16, PT ;  /* 0x000000101400722a */ /* 0x000fe20003f04000 */
[----:B------:R-:W-:-:S13]  /*0ab0*/  @!P2 BRA `(.L_x_9) ;  /* 0x00000000000ca947 */ /* 0x000fda0003800000 */
.L_x_10:
[----:B------:R-:W-:-:S08]  /*0ac0*/  DADD R24, -R12, R24 ;  /* 0x000000000c187229 */ /* 0x000fd00000000118 */
[----:B------:R-:W-:-:S14]  /*0ad0*/  DSETP.GT.AND P2, PT, R24, R12, PT ;  /* 0x0000000c1800722a */ /* 0x000fdc0003f44000 */
[----:B------:R-:W-:Y:S05]  /*0ae0*/  @P2 BRA `(.L_x_10) ;  /* 0xfffffffc00f42947 */ /* 0x000fea000383ffff */
.L_x_9:
[----:B------:R-:W-:Y:S05]  /*0af0*/  BSYNC.RECONVERGENT B0 ;  /* 0x0000000000007941 */ /* 0x000fea0003800200 */
.L_x_8:
[----:B------:R-:W-:Y:S04]  /*0b00*/  BSSY.RECONVERGENT B0, `(.L_x_11) ;  /* 0x0000005000007945 */ /* 0x000fe80003800200 */
[----:B------:R-:W-:Y:S05]  /*0b10*/  @!P3 BRA `(.L_x_12) ;  /* 0x00000000000cb947 */ /* 0x000fea0003800000 */
.L_x_13:
[----:B------:R-:W-:-:S08]  /*0b20*/  DADD R18, -R14, R18 ;  /* 0x000000000e127229 */ /* 0x000fd00000000112 */
[----:B------:R-:W-:-:S14]  /*0b30*/  DSETP.GT.AND P2, PT, R18, R14, PT ;  /* 0x0000000e1200722a */ /* 0x000fdc0003f44000 */
[----:B------:R-:W-:Y:S05]  /*0b40*/  @P2 BRA `(.L_x_13) ;  /* 0xfffffffc00f42947 */ /* 0x000fea000383ffff */
.L_x_12:
[----:B------:R-:W-:Y:S05]  /*0b50*/  BSYNC.RECONVERGENT B0 ;  /* 0x0000000000007941 */ /* 0x000fea0003800200 */
.L_x_11:
[----:B------:R-:W-:Y:S04]  /*0b60*/  BSSY.RECONVERGENT B0, `(.L_x_14) ;  /* 0x0000005000007945 */ /* 0x000fe80003800200 */
[----:B------:R-:W-:Y:S05]  /*0b70*/  @!P0 BRA `(.L_x_15) ;  /* 0x00000000000c8947 */ /* 0x000fea0003800000 */
.L_x_16:
[----:B------:R-:W-:-:S08]  /*0b80*/  DADD R20, -R16, R20 ;  /* 0x0000000010147229 */ /* 0x000fd00000000114 */
[----:B------:R-:W-:-:S14]  /*0b90*/  DSETP.GT.AND P0, PT, R20, R16, PT ;  /* 0x000000101400722a */ /* 0x000fdc0003f04000 */
[----:B------:R-:W-:Y:S05]  /*0ba0*/  @P0 BRA `(.L_x_16) ;  /* 0xfffffffc00f40947 */ /* 0x000fea000383ffff */
.L_x_15:
[----:B------:R-:W-:Y:S05]  /*0bb0*/  BSYNC.RECONVERGENT B0 ;  /* 0x0000000000007941 */ /* 0x000fea0003800200 */
.L_x_14:
[----:B------:R-:W-:Y:S01]  /*0bc0*/  DADD R22, R12, -R24 ;  /* 0x000000000c167229 */ /* 0x000fe20000000818 */
[----:B------:R-:W-:Y:S01]  /*0bd0*/  VIADD R3, R3, 0x3 ;  /* 0x0000000303037836 */ /* 0x000fe20000000000 */
[----:B------:R-:W-:-:S06]  /*0be0*/  DSETP.NEU.AND P2, PT, R14, RZ, PT ;  /* 0x000000ff0e00722a */ /* 0x000fcc0003f4d000 */
[----:B------:R-:W-:-:S06]  /*0bf0*/  DSETP.GEU.AND P0, PT, R22, R24, PT ;  /* 0x000000181600722a */ /* 0x000fcc0003f0e000 */
[----:B------:R-:W-:Y:S02]  /*0c00*/  FSEL R22, R22, R24, !P0 ;  /* 0x0000001816167208 */ /* 0x000fe40004000000 */
[----:B------:R-:W-:Y:S01]  /*0c10*/  FSEL R23, R23, R25, !P0 ;  /* 0x0000001917177208 */ /* 0x000fe20004000000 */
[----:B------:R-:W-:-:S08]  /*0c20*/  DADD R24, R14, -R18 ;  /* 0x000000000e187229 */ /* 0x000fd00000000812 */
[----:B------:R-:W-:-:S06]  /*0c30*/  DSETP.GEU.AND P0, PT, R24, R18, PT ;  /* 0x000000121800722a */ /* 0x000fcc0003f0e000 */
[----:B------:R-:W-:Y:S02]  /*0c40*/  FSEL R18, R24, R18, !P0 ;  /* 0x0000001218127208 */ /* 0x000fe40004000000 */
[----:B------:R-:W-:-:S06]  /*0c50*/  FSEL R19, R25, R19, !P0 ;  /* 0x0000001319137208 */ /* 0x000fcc0004000000 */
[----:B------:R-:W-:-:S08]  /*0c60*/  DMUL R18, R18, R18 ;  /* 0x0000001212127228 */ /* 0x000fd00000000000 */
[----:B------:R-:W-:Y:S02]  /*0c70*/  DFMA R18, R22, R22, R18 ;  /* 0x000000161612722b */ /* 0x000fe40000000012 */
[----:B------:R-:W-:-:S08]  /*0c80*/  DADD R22, R16, -R20 ;  /* 0x0000000010167229 */ /* 0x000fd00000000814 */
[----:B------:R-:W-:-:S06]  /*0c90*/  DSETP.GEU.AND P0, PT, R22, R20, PT ;  /* 0x000000141600722a */ /* 0x000fcc0003f0e000 */
[----:B------:R-:W-:Y:S02]  /*0ca0*/  FSEL R20, R22, R20, !P0 ;  /* 0x0000001416147208 */ /* 0x000fe40004000000 */
[----:B------:R-:W-:Y:S01]  /*0cb0*/  FSEL R21, R23, R21, !P0 ;  /* 0x0000001517157208 */ /* 0x000fe20004000000 */
[----:B------:R-:W-:-:S05]  /*0cc0*/  DSETP.NEU.AND P0, PT, R16, RZ, PT ;  /* 0x000000ff1000722a */ /* 0x000fca0003f0d000 */
[----:B------:R-:W-:Y:S01]  /*0cd0*/  DFMA R18, R20, R20, R18 ;  /* 0x000000141412722b */ /* 0x000fe20000000012 */
[----:B------:R-:W-:-:S09]  /*0ce0*/  IMAD.MOV.U32 R20, RZ, RZ, R5 ;  /* 0x000000ffff147224 */ /* 0x000fd200078e0005 */
[----:B------:R-:W-:Y:S02]  /*0cf0*/  FSEL R18, R18, RZ, P0 ;  /* 0x000000ff12127208 */ /* 0x000fe40000000000 */
[----:B------:R-:W-:Y:S02]  /*0d00*/  FSEL R19, R19, -1.875, P0 ;  /* 0xbff0000013137808 */ /* 0x000fe40000000000 */
[----:B------:R-:W-:Y:S02]  /*0d10*/  FSEL R18, R18, RZ, P2 ;  /* 0x000000ff12127208 */ /* 0x000fe40001000000 */
[----:B------:R-:W-:Y:S02]  /*0d20*/  FSEL R19, R19, -1.875, P2 ;  /* 0xbff0000013137808 */ /* 0x000fe40001000000 */
[----:B------:R-:W-:-:S04]  /*0d30*/  ISETP.GE.AND P0, PT, R3, R28, PT ;  /* 0x0000001c0300720c */ /* 0x000fc80003f06270 */
[----:B------:R-:W-:Y:S01]  /*0d40*/  DSETP.MIN.AND P2, P3, R4, R18, PT ;  /* 0x000000120400722a */ /* 0x000fe20003b40000 */
[----:B------:R-:W-:-:S05]  /*0d50*/  IMAD.MOV.U32 R5, RZ, RZ, R19 ;  /* 0x000000ffff057224 */ /* 0x000fca00078e0013 */
[----:B------:R-:W-:Y:S02]  /*0d60*/  SEL R4, R4, R18, P2 ;  /* 0x0000001204047207 */ /* 0x000fe40001000000 */
[----:B------:R-:W-:-:S06]  /*0d70*/  FSEL R21, R20, R5, P2 ;  /* 0x0000000514157208 */ /* 0x000fcc0001000000 */
[----:B------:R-:W-:-:S05]  /*0d80*/  @P3 LOP3.LUT R21, R5, 0x80000, RZ, 0xfc, !PT ;  /* 0x0008000005153812 */ /* 0x000fca00078efcff */
[----:B------:R-:W-:Y:S01]  /*0d90*/  IMAD.MOV.U32 R5, RZ, RZ, R21 ;  /* 0x000000ffff057224 */ /* 0x000fe200078e0015 */
[----:B------:R-:W-:Y:S06]  /*0da0*/  @!P0 BRA `(.L_x_5) ;  /* 0xfffffff800e08947 */ /* 0x000fec000383ffff */
.L_x_4:
[----:B------:R-:W1:Y:S02]  /*0db0*/  LDCU UR5, c[0x0][0x3b0] ;  /* 0x00007600ff0577ac */ /* 0x000e640008000800 */
[----:B-1----:R-:W-:-:S06]  /*0dc0*/  UIMAD UR5, UR5, 0x3, URZ ;  /* 0x00000003050578a4 */ /* 0x002fcc000f8e02ff */
[----:B------:R-:W-:Y:S01]  /*0dd0*/  VIADDMNMX R3, R28, R27, UR5, PT ;  /* 0x000000051c037e46 */ /* 0x000fe2000b80011b */
[----:B------:R-:W-:Y:S06]  /*0de0*/  @P1 BRA `(.L_x_17) ;  /* 0xfffffff400a01947 */ /* 0x000fec000383ffff */
.L_x_3:
[----:B------:R-:W1:Y:S01]  /*0df0*/  S2R R3, SR_TID.X ;  /* 0x0000000000037919 */ /* 0x000e620000002100 */
[----:B------:R-:W2:Y:S01]  /*0e00*/  S2UR UR6, SR_CgaCtaId ;  /* 0x00000000000679c3 */ /* 0x000ea20000008800 */
[----:B------:R-:W0:Y:S01]  /*0e10*/  LDCU UR10, c[0x0][0x3ac] ;  /* 0x00007580ff0a77ac */ /* 0x000e220008000800 */
[----:B------:R-:W-:Y:S01]  /*0e20*/  UMOV UR5, 0x400 ;  /* 0x0000040000057882 */ /* 0x000fe20000000000 */
[----:B0----5:R-:W-:Y:S01]  /*0e30*/  IMAD R7, R2, UR10, RZ ;  /* 0x0000000a02077c24 */ /* 0x021fe2000f8e02ff */
[----:B--2---:R-:W-:-:S04]  /*0e40*/  ULEA UR5, UR6, UR5, 0x18 ;  /* 0x0000000506057291 */ /* 0x004fc8000f8ec0ff */
[----:B------:R-:W-:Y:S01]  /*0e50*/  ISETP.NE.AND P0, PT, R0, R7, PT ;  /* 0x000000070000720c */ /* 0x000fe20003f05270 */
[----:B-1----:R-:W-:-:S04]  /*0e60*/  IMAD.SHL.U32 R3, R3, 0x8, RZ ;  /* 0x0000000803037824 */ /* 0x002fc800078e00ff */
[----:B------:R-:W-:Y:S01]  /*0e70*/  VIADD R0, R3, UR5 ;  /* 0x0000000503007c36 */ /* 0x000fe20008000000 */
[----:B------:R0:W-:Y:S01]  /*0e80*/  STS.64 [R3+UR5], R4 ;  /* 0x0000000403007988 */ /* 0x0001e20008000a05 */
[----:B------:R-:W-:Y:S06]  /*0e90*/  BAR.SYNC.DEFER_BLOCKING 0x0 ;  /* 0x0000000000007b1d */ /* 0x000fec0000010000 */
[----:B------:R-:W-:Y:S05]  /*0ea0*/  @P0 EXIT ;  /* 0x000000000000094d */ /* 0x000fea0003800000 */
[----:B------:R-:W-:-:S09]  /*0eb0*/  UISETP.GE.AND UP0, UPT, UR10, 0x1, UPT ;  /* 0x000000010a00788c */ /* 0x000fd2000bf06270 */
[----:B------:R-:W-:Y:S05]  /*0ec0*/  BRA.U !UP0, `(.L_x_18) ;  /* 0x0000001108287547 */ /* 0x000fea000b800000 */
[----:B------:R-:W-:Y:S01]  /*0ed0*/  UISETP.GE.U32.AND UP1, UPT, UR10, 0x10, UPT ;  /* 0x000000100a00788c */ /* 0x000fe2000bf26070 */
[----:B------:R-:W-:Y:S01]  /*0ee0*/  IMAD.MOV.U32 R7, RZ, RZ, RZ ;  /* 0x000000ffff077224 */ /* 0x000fe200078e00ff */
[----:B------:R-:W-:-:S04]  /*0ef0*/  ULOP3.LUT UR4, UR10, 0xf, URZ, 0xc0, !UPT ;  /* 0x0000000f0a047892 */ /* 0x000fc8000f8ec0ff */
[----:B------:R-:W-:-:S03]  /*0f00*/  UISETP.NE.AND UP0, UPT, UR4, URZ, UPT ;  /* 0x000000ff0400728c */ /* 0x000fc6000bf05270 */
[----:B------:R-:W-:Y:S08]  /*0f10*/  BRA.U !UP1, `(.L_x_19) ;  /* 0x0000000909207547 */ /* 0x000ff0000b800000 */
[----:B------:R-:W-:Y:S01]  /*0f20*/  ULOP3.LUT UR6, UR10, 0x7ffffff0, URZ, 0xc0, !UPT ;  /* 0x7ffffff00a067892 */ /* 0x000fe2000f8ec0ff */
[----:B------:R-:W-:-:S03]  /*0f30*/  VIADD R6, R0, 0x40 ;  /* 0x0000004000067836 */ /* 0x000fc60000000000 */
[----:B------:R-:W-:Y:S02]  /*0f40*/  UIADD3 UR7, UPT, UPT, -UR6, URZ, URZ ;  /* 0x000000ff06077290 */ /* 0x000fe4000fffe1ff */
[----:B------:R-:W-:-:S10]  /*0f50*/  IMAD.U32 R7, RZ, RZ, UR6 ;  /* 0x00000006ff077e24 */ /* 0x000fd4000f8e00ff */
.L_x_20:
[----:B------:R-:W1:Y:S01]  /*0f60*/  LDS.64 R12, [R6+-0x40] ;  /* 0xffffc000060c7984 */ /* 0x000e620000000a00 */
[----:B------:R-:W-:Y:S01]  /*0f70*/  IMAD.MOV.U32 R15, RZ, RZ, R5 ;  /* 0x000000ffff0f7224 */ /* 0x000fe200078e0005 */
[----:B------:R-:W-:Y:S02]  /*0f80*/  UIADD3 UR7, UPT, UPT, UR7, 0x10, URZ ;  /* 0x0000001007077890 */ /* 0x000fe4000fffe0ff */
[----:B------:R-:W2:Y:S02]  /*0f90*/  LDS.64 R10, [R6+-0x38] ;  /* 0xffffc800060a7984 */ /* 0x000ea40000000a00 */
[----:B------:R-:W-:Y:S02]  /*0fa0*/  UISETP.NE.AND UP1, UPT, UR7, URZ, UPT ;  /* 0x000000ff0700728c */ /* 0x000fe4000bf25270 */
[----:B------:R-:W3:Y:S01]  /*0fb0*/  LDS.64 R8, [R6+-0x30] ;  /* 0xffffd00006087984 */ /* 0x000ee20000000a00 */
[----:B-1----:R-:W-:Y:S01]  /*0fc0*/  DSETP.MIN.AND P0, P1, R12, R4, PT ;  /* 0x000000040c00722a */ /* 0x002fe20003900000 */
[----:B------:R-:W-:-:S05]  /*0fd0*/  IMAD.MOV.U32 R14, RZ, RZ, R13 ;  /* 0x000000ffff0e7224 */ /* 0x000fca00078e000d */
[----:B------:R-:W-:Y:S02]  /*0fe0*/  FSEL R17, R14, R15, P0 ;  /* 0x0000000f0e117208 */ /* 0x000fe40000000000 */
[----:B------:R-:W-:Y:S02]  /*0ff0*/  SEL R12, R12, R4, P0 ;  /* 0x000000040c0c7207 */ /* 0x000fe40000000000 */
[----:B0-----:R-:W0:Y:S04]  /*1000*/  LDS.64 R4, [R6+-0x28] ;  /* 0xffffd80006047984 */ /* 0x001e280000000a00 */
[----:B------:R-:W-:Y:S01]  /*1010*/  @P1 LOP3.LUT R17, R15, 0x80000, RZ, 0xfc, !PT ;  /* 0x000800000f111812 */ /* 0x000fe200078efcff */
[----:B--2---:R-:W-:-:S04]  /*1020*/  IMAD.MOV.U32 R15, RZ, RZ, R11 ;  /* 0x000000ffff0f7224 */ /* 0x004fc800078e000b */
[----:B------:R-:W-:-:S04]  /*1030*/  IMAD.MOV.U32 R13, RZ, RZ, R17 ;  /* 0x000000ffff0d7224 */ /* 0x000fc800078e0011 */
[----:B------:R-:W-:Y:S02]  /*1040*/  IMAD.MOV.U32 R14, RZ, RZ, R13 ;  /* 0x000000ffff0e7224 */ /* 0x000fe400078e000d */
[----:B------:R-:W-:-:S06]  /*1050*/  DSETP.MIN.AND P0, P1, R12, R10, PT ;  /* 0x0000000a0c00722a */ /* 0x000fcc0003900000 */
[----:B------:R-:W-:Y:S02]  /*1060*/  FSEL R17, R14, R15, P0 ;  /* 0x0000000f0e117208 */ /* 0x000fe40000000000 */
[----:B------:R-:W-:Y:S02]  /*1070*/  SEL R12, R12, R10, P0 ;  /* 0x0000000a0c0c7207 */ /* 0x000fe40000000000 */
[----:B------:R-:W1:Y:S04]  /*1080*/  LDS.64 R10, [R6+-0x20] ;  /* 0xffffe000060a7984 */ /* 0x000e680000000a00 */
[----:B------:R-:W-:Y:S01]  /*1090*/  @P1 LOP3.LUT R17, R15, 0x80000, RZ, 0xfc, !PT ;  /* 0x000800000f111812 */ /* 0x000fe200078efcff */
[----:B---3--:R-:W-:-:S04]  /*10a0*/  IMAD.MOV.U32 R15, RZ, RZ, R9 ;  /* 0x000000ffff0f7224 */ /* 0x008fc800078e0009 */
[----:B------:R-:W-:-:S04]  /*10b0*/  IMAD.MOV.U32 R13, RZ, RZ, R17 ;  /* 0x000000ffff0d7224 */ /* 0x000fc800078e0011 */
[----:B------:R-:W-:Y:S02]  /*10c0*/  IMAD.MOV.U32 R14, RZ, RZ, R13 ;  /* 0x000000ffff0e7224 */ /* 0x000fe400078e000d */
[----:B------:R-:W-:-:S06]  /*10d0*/  DSETP.MIN.AND P0, P1, R12, R8, PT ;  /* 0x000000080c00722a */ /* 0x000fcc0003900000 */
[----:B------:R-:W-:Y:S02]  /*10e0*/  FSEL R17, R14, R15, P0 ;  /* 0x0000000f0e117208 */ /* 0x000fe40000000000 */
[----:B------:R-:W-:Y:S02]  /*10f0*/  SEL R12, R12, R8, P0 ;  /* 0x000000080c0c7207 */ /* 0x000fe40000000000 */
[----:B------:R-:W2:Y:S04]  /*1100*/  LDS.64 R8, [R6+-0x18] ;  /* 0xffffe80006087984 */ /* 0x000ea80000000a00 */
[----:B------:R-:W-:Y:S01]  /*1110*/  @P1 LOP3.LUT R17, R15, 0x80000, RZ, 0xfc, !PT ;  /* 0x000800000f111812 */ /* 0x000fe200078efcff */
[----:B0-----:R-:W-:-:S04]  /*1120*/  IMAD.MOV.U32 R15, RZ, RZ, R5 ;  /* 0x000000ffff0f7224 */ /* 0x001fc800078e0005 */
[----:B------:R-:W-:-:S04]  /*1130*/  IMAD.MOV.U32 R13, RZ, RZ, R17 ;  /* 0x000000ffff0d7224 */ /* 0x000fc800078e0011 */
[----:B------:R-:W-:Y:S02]  /*1140*/  IMAD.MOV.U32 R14, RZ, RZ, R13 ;  /* 0x000000ffff0e7224 */ /* 0x000fe400078e000d */
[----:B------:R-:W-:-:S06]  /*1150*/  DSETP.MIN.AND P0, P1, R12, R4, PT ;  /* 0x000000040c00722a */ /* 0x000fcc0003900000 */
[----:B------:R-:W-:Y:S02]  /*1160*/  FSEL R17, R14, R15, P0 ;  /* 0x0000000f0e117208 */ /* 0x000fe40000000000 */
[----:B------:R-:W-:Y:S02]  /*1170*/  SEL R12, R12, R4, P0 ;  /* 0x000000040c0c7207 */ /* 0x000fe40000000000 */
[----:B------:R-:W0:Y:S04]  /*1180*/  LDS.64 R4, [R6+-0x10] ;  /* 0xfffff00006047984 */ /* 0x000e280000000a00 */
[----:B------:R-:W-:Y:S01]  /*1190*/  @P1 LOP3.LUT R17, R15, 0x80000, RZ, 0xfc, !PT ;  /* 0x000800000f111812 */ /* 0x000fe200078efcff */
[----:B-1----:R-:W-:-:S04]  /*11a0*/  IMAD.MOV.U32 R15, RZ, RZ, R11 ;  /* 0x000000ffff0f7224 */ /* 0x002fc800078e000b */
[----:B------:R-:W-:-:S04]  /*11b0*/  IMAD.MOV.U32 R13, RZ, RZ, R17 ;  /* 0x000000ffff0d7224 */ /* 0x000fc800078e0011 */
[----:B------:R-:W-:Y:S02]  /*11c0*/  IMAD.MOV.U32 R14, RZ, RZ, R13 ;  /* 0x000000ffff0e7224 */ /* 0x000fe400078e000d */
[----:B------:R-:W-:-:S06]  /*11d0*/  DSETP.MIN.AND P0, P1, R12, R10, PT ;  /* 0x0000000a0c00722a */ /* 0x000fcc0003900000 */
[----:B------:R-:W-:Y:S02]  /*11e0*/  FSEL R17, R14, R15, P0 ;  /* 0x0000000f0e117208 */ /* 0x000fe40000000000 */
[----:B------:R-:W-:Y:S02]  /*11f0*/  SEL R12, R12, R10, P0 ;  /* 0x0000000a0c0c7207 */ /* 0x000fe40000000000 */
[----:B------:R-:W1:Y:S04]  /*1200*/  LDS.64 R10, [R6+-0x8] ;  /* 0xfffff800060a7984 */ /* 0x000e680000000a00 */
[----:B------:R-:W-:Y:S01]  /*1210*/  @P1 LOP3.LUT R17, R15, 0x80000, RZ, 0xfc, !PT ;  /* 0x000800000f111812 */ /* 0x000fe200078efcff */
[----:B--2---:R-:W-:-:S04]  /*1220*/  IMAD.MOV.U32 R15, RZ, RZ, R9 ;  /* 0x000000ffff0f7224 */ /* 0x004fc800078e0009 */
[----:B------:R-:W-:-:S04]  /*1230*/  IMAD.MOV.U32 R13, RZ, RZ, R17 ;  /* 0x000000ffff0d7224 */ /* 0x000fc800078e0011 */
[----:B------:R-:W-:Y:S02]  /*1240*/  IMAD.MOV.U32 R14, RZ, RZ, R13 ;  /* 0x000000ffff0e7224 */ /* 0x000fe400078e000d */
[----:B------:R-:W-:-:S06]  /*1250*/  DSETP.MIN.AND P0, P1, R12, R8, PT ;  /* 0x000000080c00722a */ /* 0x000fcc0003900000 */
[----:B------:R-:W-:Y:S02]  /*1260*/  FSEL R17, R14, R15, P0 ;  /* 0x0000000f0e117208 */ /* 0x000fe40000000000 */
[----:B------:R-:W-:Y:S02]  /*1270*/  SEL R12, R12, R8, P0 ;  /* 0x000000080c0c7207 */ /* 0x000fe40000000000 */
[----:B------:R-:W2:Y:S04]  /*1280*/  LDS.64 R8, [R6] ;  /* 0x0000000006087984 */ /* 0x000ea80000000a00 */
[----:B------:R-:W-:Y:S01]  /*1290*/  @P1 LOP3.LUT R17, R15, 0x80000, RZ, 0xfc, !PT ;  /* 0x000800000f111812 */ /* 0x000fe200078efcff */
[----:B0-----:R-:W-:-:S04]  /*12a0*/  IMAD.MOV.U32 R15, RZ, RZ, R5 ;  /* 0x000000ffff0f7224 */ /* 0x001fc800078e0005 */
[----:B------:R-:W-:-:S04]  /*12b0*/  IMAD.MOV.U32 R13, RZ, RZ, R17 ;  /* 0x000000ffff0d7224 */ /* 0x000fc800078e0011 */
[----:B------:R-:W-:Y:S02]  /*12c0*/  IMAD.MOV.U32 R14, RZ, RZ, R13 ;  /* 0x000000ffff0e7224 */ /* 0x000fe400078e000d */
[----:B------:R-:W-:-:S06]  /*12d0*/  DSETP.MIN.AND P0, P1, R12, R4, PT ;  /* 0x000000040c00722a */ /* 0x000fcc0003900000 */
[----:B------:R-:W-:Y:S02]  /*12e0*/  FSEL R17, R14, R15, P0 ;  /* 0x0000000f0e117208 */ /* 0x000fe40000000000 */
[----:B------:R-:W-:Y:S02]  /*12f0*/  SEL R12, R12, R4, P0 ;  /* 0x000000040c0c7207 */ /* 0x000fe40000000000 */
[----:B------:R-:W0:Y:S04]  /*1300*/  LDS.64 R4, [R6+0x8] ;  /* 0x0000080006047984 */ /* 0x000e280000000a00 */
[----:B------:R-:W-:Y:S01]  /*1310*/  @P1 LOP3.LUT R17, R15, 0x80000, RZ, 0xfc, !PT ;  /* 0x000800000f111812 */ /* 0x000fe200078efcff */
[----:B-1----:R-:W-:-:S04]  /*1320*/  IMAD.MOV.U32 R15, RZ, RZ, R11 ;  /* 0x000000ffff0f7224 */ /* 0x002fc800078e000b */
[----:B------:R-:W-:-:S04]  /*1330*/  IMAD.MOV.U32 R13, RZ, RZ, R17 ;  /* 0x000000ffff0d7224 */ /* 0x000fc800078e0011 */
[----:B------:R-:W-:Y:S02]  /*1340*/  IMAD.MOV.U32 R14, RZ, RZ, R13 ;  /* 0x000000ffff0e7224 */ /* 0x000fe400078e000d */
[----:B------:R-:W-:-:S06]  /*1350*/  DSETP.MIN.AND P0, P1, R12, R10, PT ;  /* 0x0000000a0c00722a */ /* 0x000fcc0003900000 */
[----:B------:R-:W-:Y:S02]  /*1360*/  FSEL R17, R14, R15, P0 ;  /* 0x0000000f0e117208 */ /* 0x000fe40000000000 */
[----:B------:R-:W-:Y:S02]  /*1370*/  SEL R12, R12, R10, P0 ;  /* 0x0000000a0c0c7207 */ /* 0x000fe40000000000 */
[----:B------:R-:W1:Y:S04]  /*1380*/  LDS.64 R10, [R6+0x10] ;  /* 0x00001000060a7984 */ /* 0x000e680000000a00 */
[----:B------:R-:W-:Y:S01]  /*1390*/  @P1 LOP3.LUT R17, R15, 0x80000, RZ, 0xfc, !PT ;  /* 0x000800000f111812 */ /* 0x000fe200078efcff */
[----:B--2---:R-:W-:-:S04]  /*13a0*/  IMAD.MOV.U32 R15, RZ, RZ, R9 ;  /* 0x000000ffff0f7224 */ /* 0x004fc800078e0009 */
[----:B------:R-:W-:-:S04]  /*13b0*/  IMAD.MOV.U32 R13, RZ, RZ, R17 ;  /* 0x000000ffff0d7224 */ /* 0x000fc800078e0011 */
[----:B------:R-:W-:Y:S02]  /*13c0*/  IMAD.MOV.U32 R14, RZ, RZ, R13 ;  /* 0x000000ffff0e7224 */ /* 0x000fe400078e000d */
[----:B------:R-:W-:-:S06]  /*13d0*/  DSETP.MIN.AND P0, P1, R12, R8, PT ;  /* 0x000000080c00722a */ /* 0x000fcc0003900000 */
[----:B------:R-:W-:Y:S02]  /*13e0*/  FSEL R17, R14, R15, P0 ;  /* 0x0000000f0e117208 */ /* 0x000fe40000000000 */
[----:B------:R-:W-:Y:S02]  /*13f0*/  SEL R12, R12, R8, P0 ;  /* 0x000000080c0c7207 */ /* 0x000fe40000000000 */
[----:B------:R-:W2:Y:S04]  /*1400*/  LDS.64 R8, [R6+0x18] ;  /* 0x0000180006087984 */ /* 0x000ea80000000a00 */
        /* <DEDUP_REMOVED lines=25> */
[----:B0-----:R-:W-:-:S03]  /*15a0*/  IMAD.MOV.U32 R15, RZ, RZ, R5 ;  /* 0x000000ffff0f7224 */ /* 0x001fc600078e0005 */
[----:B------:R-:W-:-:S05]  /*15b0*/  MOV R13, R17 ;  /* 0x00000011000d7202 */ /* 0x000fca0000000f00 */
[----:B------:R-:W-:Y:S01]  /*15c0*/  IMAD.MOV.U32 R14, RZ, RZ, R13 ;  /* 0x000000ffff0e7224 */ /* 0x000fe200078e000d */
[----:B------:R-:W-:-:S06]  /*15d0*/  DSETP.MIN.AND P0, P1, R12, R4, PT ;  /* 0x000000040c00722a */ /* 0x000fcc0003900000 */
[----:B------:R-:W-:Y:S02]  /*15e0*/  FSEL R17, R14, R15, P0 ;  /* 0x0000000f0e117208 */ /* 0x000fe40000000000 */
[----:B------:R-:W-:Y:S02]  /*15f0*/  SEL R12, R12, R4, P0 ;  /* 0x000000040c0c7207 */ /* 0x000fe40000000000 */
[----:B------:R0:W3:Y:S04]  /*1600*/  LDS.64 R4, [R6+0x38] ;  /* 0x0000380006047984 */ /* 0x0000e80000000a00 */
[----:B------:R-:W-:Y:S01]  /*1610*/  @P1 LOP3.LUT R17, R15, 0x80000, RZ, 0xfc, !PT ;  /* 0x000800000f111812 */ /* 0x000fe200078efcff */
[----:B-1----:R-:W-:Y:S02]  /*1620*/  IMAD.MOV.U32 R15, RZ, RZ, R11 ;  /* 0x000000ffff0f7224 */ /* 0x002fe400078e000b */
[----:B0-----:R-:W-:-:S02]  /*1630*/  VIADD R6, R6, 0x80 ;  /* 0x0000008006067836 */ /* 0x001fc40000000000 */
[----:B------:R-:W-:-:S04]  /*1640*/  IMAD.MOV.U32 R13, RZ, RZ, R17 ;  /* 0x000000ffff0d7224 */ /* 0x000fc800078e0011 */
[----:B------:R-:W-:Y:S02]  /*1650*/  IMAD.MOV.U32 R14, RZ, RZ, R13 ;  /* 0x000000ffff0e7224 */ /* 0x000fe400078e000d */
[----:B------:R-:W-:Y:S01]  /*1660*/  DSETP.MIN.AND P0, P1, R12, R10, PT ;  /* 0x0000000a0c00722a */ /* 0x000fe20003900000 */
[----:B--2---:R-:W-:-:S05]  /*1670*/  IMAD.MOV.U32 R13, RZ, RZ, R9 ;  /* 0x000000ffff0d7224 */ /* 0x004fca00078e0009 */
[----:B------:R-:W-:Y:S02]  /*1680*/  FSEL R17, R14, R15, P0 ;  /* 0x0000000f0e117208 */ /* 0x000fe40000000000 */
[----:B------:R-:W-:-:S06]  /*1690*/  SEL R10, R12, R10, P0 ;  /* 0x0000000a0c0a7207 */ /* 0x000fcc0000000000 */
[----:B------:R-:W-:-:S05]  /*16a0*/  @P1 LOP3.LUT R17, R15, 0x80000, RZ, 0xfc, !PT ;  /* 0x000800000f111812 */ /* 0x000fca00078efcff */
[----:B------:R-:W-:-:S04]  /*16b0*/  IMAD.MOV.U32 R11, RZ, RZ, R17 ;  /* 0x000000ffff0b7224 */ /* 0x000fc800078e0011 */
[----:B------:R-:W-:Y:S02]  /*16c0*/  IMAD.MOV.U32 R12, RZ, RZ, R11 ;  /* 0x000000ffff0c7224 */ /* 0x000fe400078e000b */
[----:B------:R-:W-:-:S06]  /*16d0*/  DSETP.MIN.AND P0, P1, R10, R8, PT ;  /* 0x000000080a00722a */ /* 0x000fcc0003900000 */
[----:B------:R-:W-:Y:S02]  /*16e0*/  FSEL R15, R12, R13, P0 ;  /* 0x0000000d0c0f7208 */ /* 0x000fe40000000000 */
[----:B------:R-:W-:-:S05]  /*16f0*/  SEL R8, R10, R8, P0 ;  /* 0x000000080a087207 */ /* 0x000fca0000000000 */
[----:B------:R-:W-:Y:S01]  /*1700*/  IMAD.MOV.U32 R10, RZ, RZ, R8 ;  /* 0x000000ffff0a7224 */ /* 0x000fe200078e0008 */
[----:B------:R-:W-:-:S05]  /*1710*/  @P1 LOP3.LUT R15, R13, 0x80000, RZ, 0xfc, !PT ;  /* 0x000800000d0f1812 */ /* 0x000fca00078efcff */
[----:B------:R-:W-:-:S06]  /*1720*/  IMAD.MOV.U32 R9, RZ, RZ, R15 ;  /* 0x000000ffff097224 */ /* 0x000fcc00078e000f */
[----:B---3--:R-:W-:Y:S01]  /*1730*/  DSETP.MIN.AND P0, P1, R8, R4, PT ;  /* 0x000000040800722a */ /* 0x008fe20003900000 */
[----:B------:R-:W-:-:S05]  /*1740*/  IMAD.MOV.U32 R8, RZ, RZ, R5 ;  /* 0x000000ffff087224 */ /* 0x000fca00078e0005 */
[----:B------:R-:W-:Y:S02]  /*1750*/  SEL R4, R10, R4, P0 ;  /* 0x000000040a047207 */ /* 0x000fe40000000000 */
[----:B------:R-:W-:-:S06]  /*1760*/  FSEL R9, R9, R8, P0 ;  /* 0x0000000809097208 */ /* 0x000fcc0000000000 */
[----:B------:R-:W-:-:S05]  /*1770*/  @P1 LOP3.LUT R9, R8, 0x80000, RZ, 0xfc, !PT ;  /* 0x0008000008091812 */ /* 0x000fca00078efcff */
[----:B------:R-:W-:Y:S01]  /*1780*/  IMAD.MOV.U32 R5, RZ, RZ, R9 ;  /* 0x000000ffff057224 */ /* 0x000fe200078e0009 */
[----:B------:R-:W-:Y:S06]  /*1790*/  BRA.U UP1, `(.L_x_20) ;  /* 0xfffffff501f07547 */ /* 0x000fec000b83ffff */
.L_x_19:
[----:B------:R-:W-:Y:S05]  /*17a0*/  BRA.U !UP0, `(.L_x_18) ;  /* 0x0000000508f07547 */ /* 0x000fea000b800000 */
[----:B------:R-:W-:Y:S02]  /*17b0*/  UISETP.GE.U32.AND UP0, UPT, UR4, 0x8, UPT ;  /* 0x000000080400788c */ /* 0x000fe4000bf06070 */
[----:B------:R-:W-:-:S04]  /*17c0*/  ULOP3.LUT UR6, UR10, 0x7, URZ, 0xc0, !UPT ;  /* 0x000000070a067892 */ /* 0x000fc8000f8ec0ff */
[----:B------:R-:W-:-:S03]  /*17d0*/  UISETP.NE.AND UP1, UPT, UR6, URZ, UPT ;  /* 0x000000ff0600728c */ /* 0x000fc6000bf25270 */
[----:B------:R-:W-:Y:S08]  /*17e0*/  BRA.U !UP0, `(.L_x_21) ;  /* 0x0000000508087547 */ /* 0x000ff0000b800000 */
[C---:B------:R-:W-:Y:S02]  /*17f0*/  IMAD R6, R7.reuse, 0x8, R0 ;  /* 0x0000000807067824 */ /* 0x040fe400078e0200 */
[----:B------:R-:W-:Y:S02]  /*1800*/  IMAD.MOV.U32 R14, RZ, RZ, R5 ;  /* 0x000000ffff0e7224 */ /* 0x000fe400078e0005 */
[----:B------:R-:W-:Y:S01]  /*1810*/  VIADD R7, R7, 0x8 ;  /* 0x0000000807077836 */ /* 0x000fe20000000000 */
[----:B------:R-:W1:Y:S04]  /*1820*/  LDS.64 R12, [R6] ;  /* 0x00000000060c7984 */ /* 0x000e680000000a00 */
[----:B------:R-:W2:Y:S04]  /*1830*/  LDS.64 R10, [R6+0x8] ;  /* 0x00000800060a7984 */ /* 0x000ea80000000a00 */
[----:B------:R-:W3:Y:S01]  /*1840*/  LDS.64 R8, [R6+0x10] ;  /* 0x0000100006087984 */ /* 0x000ee20000000a00 */
[----:B-1----:R-:W-:Y:S01]  /*1850*/  DSETP.MIN.AND P0, P1, R4, R12, PT ;  /* 0x0000000c0400722a */ /* 0x002fe20003900000 */
[----:B------:R-:W-:-:S05]  /*1860*/  IMAD.MOV.U32 R15, RZ, RZ, R13 ;  /* 0x000000ffff0f7224 */ /* 0x000fca00078e000d */
[----:B------:R-:W-:Y:S02]  /*1870*/  FSEL R17, R14, R15, P0 ;  /* 0x0000000f0e117208 */ /* 0x000fe40000000000 */
[----:B------:R-:W-:Y:S02]  /*1880*/  SEL R12, R4, R12, P0 ;  /* 0x0000000c040c7207 */ /* 0x000fe40000000000 */
[----:B0-----:R-:W0:Y:S04]  /*1890*/  LDS.64 R4, [R6+0x18] ;  /* 0x0000180006047984 */ /* 0x001e280000000a00 */
[----:B------:R-:W-:Y:S01]  /*18a0*/  @P1 LOP3.LUT R17, R15, 0x80000, RZ, 0xfc, !PT ;  /* 0x000800000f111812 */ /* 0x000fe200078efcff */
[----:B--2---:R-:W-:-:S04]  /*18b0*/  IMAD.MOV.U32 R15, RZ, RZ, R11 ;  /* 0x000000ffff0f7224 */ /* 0x004fc800078e000b */
[----:B------:R-:W-:-:S04]  /*18c0*/  IMAD.MOV.U32 R13, RZ, RZ, R17 ;  /* 0x000000ffff0d7224 */ /* 0x000fc800078e0011 */
[----:B------:R-:W-:Y:S02]  /*18d0*/  IMAD.MOV.U32 R14, RZ, RZ, R13 ;  /* 0x000000ffff0e7224 */ /* 0x000fe400078e000d */
[----:B------:R-:W-:-:S06]  /*18e0*/  DSETP.MIN.AND P0, P1, R12, R10, PT ;  /* 0x0000000a0c00722a */ /* 0x000fcc0003900000 */
[----:B------:R-:W-:Y:S02]  /*18f0*/  FSEL R17, R14, R15, P0 ;  /* 0x0000000f0e117208 */ /* 0x000fe40000000000 */
[----:B------:R-:W-:Y:S02]  /*1900*/  SEL R12, R12, R10, P0 ;  /* 0x0000000a0c0c7207 */ /* 0x000fe40000000000 */
[----:B------:R-:W1:Y:S04]  /*1910*/  LDS.64 R10, [R6+0x20] ;  /* 0x00002000060a7984 */ /* 0x000e680000000a00 */
[----:B------:R-:W-:Y:S01]  /*1920*/  @P1 LOP3.LUT R17, R15, 0x80000, RZ, 0xfc, !PT ;  /* 0x000800000f111812 */ /* 0x000fe200078efcff */
[----:B---3--:R-:W-:-:S04]  /*1930*/  IMAD.MOV.U32 R15, RZ, RZ, R9 ;  /* 0x000000ffff0f7224 */ /* 0x008fc800078e0009 */
        /* <DEDUP_REMOVED lines=21> */
[----:B------:R1:W3:Y:S04]  /*1a90*/  LDS.64 R10, [R6+0x38] ;  /* 0x00003800060a7984 */ /* 0x0002e80000000a00 */
[----:B------:R-:W-:Y:S01]  /*1aa0*/  @P1 LOP3.LUT R17, R15, 0x80000, RZ, 0xfc, !PT ;  /* 0x000800000f111812 */ /* 0x000fe200078efcff */
[----:B--2---:R-:W-:-:S04]  /*1ab0*/  IMAD.MOV.U32 R15, RZ, RZ, R9 ;  /* 0x000000ffff0f7224 */ /* 0x004fc800078e0009 */
[----:B------:R-:W-:-:S04]  /*1ac0*/  IMAD.MOV.U32 R13, RZ, RZ, R17 ;  /* 0x000000ffff0d7224 */ /* 0x000fc800078e0011 */
[----:B------:R-:W-:Y:S02]  /*1ad0*/  IMAD.MOV.U32 R14, RZ, RZ, R13 ;  /* 0x000000ffff0e7224 */ /* 0x000fe400078e000d */
[----:B------:R-:W-:Y:S01]  /*1ae0*/  DSETP.MIN.AND P0, P1, R12, R8, PT ;  /* 0x000000080c00722a */ /* 0x000fe20003900000 */
[----:B0-----:R-:W-:-:S05]  /*1af0*/  IMAD.MOV.U32 R13, RZ, RZ, R5 ;  /* 0x000000ffff0d7224 */ /* 0x001fca00078e0005 */
[----:B------:R-:W-:Y:S02]  /*1b00*/  FSEL R17, R14, R15, P0 ;  /* 0x0000000f0e117208 */ /* 0x000fe40000000000 */
[----:B------:R-:W-:-:S06]  /*1b10*/  SEL R8, R12, R8, P0 ;  /* 0x000000080c087207 */ /* 0x000fcc0000000000 */
[----:B------:R-:W-:-:S05]  /*1b20*/  @P1 LOP3.LUT R17, R15, 0x80000, RZ, 0xfc, !PT ;  /* 0x000800000f111812 */ /* 0x000fca00078efcff */
[----:B------:R-:W-:-:S04]  /*1b30*/  IMAD.MOV.U32 R9, RZ, RZ, R17 ;  /* 0x000000ffff097224 */ /* 0x000fc800078e0011 */
[----:B-1----:R-:W-:Y:S02]  /*1b40*/  IMAD.MOV.U32 R6, RZ, RZ, R9 ;  /* 0x000000ffff067224 */ /* 0x002fe400078e0009 */
[----:B------:R-:W-:Y:S01]  /*1b50*/  DSETP.MIN.AND P0, P1, R8, R4, PT ;  /* 0x000000040800722a */ /* 0x000fe20003900000 */
[----:B---3--:R-:W-:-:S05]  /*1b60*/  IMAD.MOV.U32 R9, RZ, RZ, R10 ;  /* 0x000000ffff097224 */ /* 0x008fca00078e000a */
[----:B------:R-:W-:Y:S02]  /*1b70*/  FSEL R15, R6, R13, P0 ;  /* 0x0000000d060f7208 */ /* 0x000fe40000000000 */
[----:B------:R-:W-:-:S06]  /*1b80*/  SEL R4, R8, R4, P0 ;  /* 0x0000000408047207 */ /* 0x000fcc0000000000 */
[----:B------:R-:W-:-:S05]  /*1b90*/  @P1 LOP3.LUT R15, R13, 0x80000, RZ, 0xfc, !PT ;  /* 0x000800000d0f1812 */ /* 0x000fca00078efcff */
[----:B------:R-:W-:-:S04]  /*1ba0*/  IMAD.MOV.U32 R5, RZ, RZ, R15 ;  /* 0x000000ffff057224 */ /* 0x000fc800078e000f */
[----:B------:R-:W-:Y:S02]  /*1bb0*/  IMAD.MOV.U32 R6, RZ, RZ, R5 ;  /* 0x000000ffff067224 */ /* 0x000fe400078e0005 */
[----:B------:R-:W-:-:S06]  /*1bc0*/  DSETP.MIN.AND P0, P1, R4, R10, PT ;  /* 0x0000000a0400722a */ /* 0x000fcc0003900000 */
[----:B------:R-:W-:Y:S02]  /*1bd0*/  FSEL R13, R6, R11, P0 ;  /* 0x0000000b060d7208 */ /* 0x000fe40000000000 */
[----:B------:R-:W-:-:S06]  /*1be0*/  SEL R4, R4, R9, P0 ;  /* 0x0000000904047207 */ /* 0x000fcc0000000000 */
[----:B------:R-:W-:-:S05]  /*1bf0*/  @P1 LOP3.LUT R13, R11, 0x80000, RZ, 0xfc, !PT ;  /* 0x000800000b0d1812 */ /* 0x000fca00078efcff */
[----:B------:R-:W-:-:S07]  /*1c00*/  IMAD.MOV.U32 R5, RZ, RZ, R13 ;  /* 0x000000ffff057224 */ /* 0x000fce00078e000d */
.L_x_21:
        /* <DEDUP_REMOVED lines=15> */
[----:B0-----:R0:W1:Y:S04]  /*1d00*/  LDS.64 R4, [R0+0x18] ;  /* 0x0000180000047984 */ /* 0x0010680000000a00 */
[----:B------:R-:W-:Y:S01]  /*1d10*/  @P1 LOP3.LUT R17, R15, 0x80000, RZ, 0xfc, !PT ;  /* 0x000800000f111812 */ /* 0x000fe200078efcff */
[----:B--2---:R-:W-:-:S03]  /*1d20*/  IMAD.MOV.U32 R15, RZ, RZ, R11 ;  /* 0x000000ffff0f7224 */ /* 0x004fc600078e000b */
[----:B------:R-:W-:-:S05]  /*1d30*/  MOV R13, R17 ;  /* 0x00000011000d7202 */ /* 0x000fca0000000f00 */
[----:B------:R-:W-:Y:S01]  /*1d40*/  IMAD.MOV.U32 R6, RZ, RZ, R13 ;  /* 0x000000ffff067224 */ /* 0x000fe200078e000d */
[----:B------:R-:W-:Y:S01]  /*1d50*/  DSETP.MIN.AND P0, P1, R12, R10, PT ;  /* 0x0000000a0c00722a */ /* 0x000fe20003900000 */
[----:B---3--:R-:W-:-:S05]  /*1d60*/  IMAD.MOV.U32 R13, RZ, RZ, R9 ;  /* 0x000000ffff0d7224 */ /* 0x008fca00078e0009 */
[----:B------:R-:W-:Y:S02]  /*1d70*/  FSEL R17, R6, R15, P0 ;  /* 0x0000000f06117208 */ /* 0x000fe40000000000 */
[----:B------:R-:W-:-:S06]  /*1d80*/  SEL R10, R12, R10, P0 ;  /* 0x0000000a0c0a7207 */ /* 0x000fcc0000000000 */
[----:B------:R-:W-:-:S05]  /*1d90*/  @P1 LOP3.LUT R17, R15, 0x80000, RZ, 0xfc, !PT ;  /* 0x000800000f111812 */ /* 0x000fca00078efcff */
[----:B------:R-:W-:-:S04]  /*1da0*/  IMAD.MOV.U32 R11, RZ, RZ, R17 ;  /* 0x000000ffff0b7224 */ /* 0x000fc800078e0011 */
[----:B0-----:R-:W-:Y:S02]  /*1db0*/  IMAD.MOV.U32 R0, RZ, RZ, R11 ;  /* 0x000000ffff007224 */ /* 0x001fe400078e000b */
[----:B------:R-:W-:Y:S01]  /*1dc0*/  DSETP.MIN.AND P0, P1, R10, R8, PT ;  /* 0x000000080a00722a */ /* 0x000fe20003900000 */
[----:B-1----:R-:W-:-:S05]  /*1dd0*/  IMAD.MOV.U32 R11, RZ, RZ, R4 ;  /* 0x000000ffff0b7224 */ /* 0x002fca00078e0004 */
        /* <DEDUP_REMOVED lines=10> */
.L_x_22:
[----:B------:R-:W-:Y:S05]  /*1e80*/  BRA.U !UP1, `(.L_x_18) ;  /* 0x0000000109387547 */ /* 0x000fea000b800000 */
[----:B0-----:R-:W-:Y:S01]  /*1e90*/  IMAD R3, R7, 0x8, R3 ;  /* 0x0000000807037824 */ /* 0x001fe200078e0203 */
[----:B------:R-:W-:-:S03]  /*1ea0*/  UIADD3 UR4, UPT, UPT, -UR4, URZ, URZ ;  /* 0x000000ff04047290 */ /* 0x000fc6000fffe1ff */
[----:B------:R-:W-:-:S09]  /*1eb0*/  VIADD R3, R3, UR5 ;  /* 0x0000000503037c36 */ /* 0x000fd20008000000 */
.L_x_23:
[----:B------:R0:W1:Y:S01]  /*1ec0*/  LDS.64 R6, [R3] ;  /* 0x0000000003067984 */ /* 0x0000620000000a00 */
[----:B------:R-:W-:Y:S01]  /*1ed0*/  UIADD3 UR4, UPT, UPT, UR4, 0x1, URZ ;  /* 0x0000000104047890 */ /* 0x000fe2000fffe0ff */
[----:B------:R-:W-:-:S03]  /*1ee0*/  IMAD.MOV.U32 R9, RZ, RZ, R5 ;  /* 0x000000ffff097224 */ /* 0x000fc600078e0005 */
[----:B------:R-:W-:Y:S01]  /*1ef0*/  UISETP.NE.AND UP0, UPT, UR4, URZ, UPT ;  /* 0x000000ff0400728c */ /* 0x000fe2000bf05270 */
[----:B0-----:R-:W-:Y:S01]  /*1f00*/  VIADD R3, R3, 0x8 ;  /* 0x0000000803037836 */ /* 0x001fe20000000000 */
[----:B-1----:R-:W-:Y:S01]  /*1f10*/  DSETP.MIN.AND P0, P1, R6, R4, PT ;  /* 0x000000040600722a */ /* 0x002fe20003900000 */
[----:B------:R-:W-:-:S05]  /*1f20*/  IMAD.MOV.U32 R0, RZ, RZ, R7 ;  /* 0x000000ffff007224 */ /* 0x000fca00078e0007 */
[----:B------:R-:W-:Y:S02]  /*1f30*/  FSEL R5, R0, R9, P0 ;  /* 0x0000000900057208 */ /* 0x000fe40000000000 */
[----:B------:R-:W-:-:S06]  /*1f40*/  SEL R4, R6, R4, P0 ;  /* 0x0000000406047207 */ /* 0x000fcc0000000000 */
[----:B------:R-:W-:Y:S01]  /*1f50*/  @P1 LOP3.LUT R5, R9, 0x80000, RZ, 0xfc, !PT ;  /* 0x0008000009051812 */ /* 0x000fe200078efcff */
[----:B------:R-:W-:Y:S06]  /*1f60*/  BRA.U UP0, `(.L_x_23) ;  /* 0xfffffffd00d47547 */ /* 0x000fec000b83ffff */
.L_x_18:
[----:B------:R-:W0:Y:S02]  /*1f70*/  LDC.64 R6, c[0x0][0x380] ;  /* 0x0000e000ff067b82 */ /* 0x000e240000000a00 */
[----:B0-----:R-:W-:-:S05]  /*1f80*/  IMAD.WIDE R2, R2, 0x8, R6 ;  /* 0x0000000802027825 */ /* 0x001fca00078e0206 */
[----:B------:R-:W-:Y:S01]  /*1f90*/  STG.E.64 desc[UR8][R2.64], R4 ;  /* 0x0000000402007986 */ /* 0x000fe2000c101b08 */
[----:B------:R-:W-:Y:S05]  /*1fa0*/  EXIT ;  /* 0x000000000000794d */ /* 0x000fea0003800000 */
        .weak           $__internal_0_$__cuda_sm20_div_rn_f64_full
        .type           $__internal_0_$__cuda_sm20_div_rn_f64_full,@function
        .size           $__internal_0_$__cuda_sm20_div_rn_f64_full,(.L_x_71 - $__internal_0_$__cuda_sm20_div_rn_f64_full)
$__internal_0_$__cuda_sm20_div_rn_f64_full:
[----:B------:R-:W-:Y:S01]  /*1fb0*/  IMAD.MOV.U32 R7, RZ, RZ, 0x3ffff800 ;  /* 0x3ffff800ff077424 */ /* 0x000fe200078e00ff */
[C---:B------:R-:W-:Y:S01]  /*1fc0*/  FSETP.GEU.AND P1, PT, |R11|.reuse, 1.469367938527859385e-39, PT ;  /* 0x001000000b00780b */ /* 0x040fe20003f2e200 */
[----:B------:R-:W-:Y:S01]  /*1fd0*/  IMAD.MOV.U32 R6, RZ, RZ, 0x0 ;  /* 0x00000000ff067424 */ /* 0x000fe200078e00ff */
[----:B------:R-:W-:Y:S01]  /*1fe0*/  LOP3.LUT R3, R11, 0x7ff00000, RZ, 0xc0, !PT ;  /* 0x7ff000000b037812 */ /* 0x000fe200078ec0ff */
[----:B------:R-:W0:Y:S01]  /*1ff0*/  MUFU.RCP64H R17, R7 ;  /* 0x0000000700117308 */ /* 0x000e220000001800 */
[----:B------:R-:W-:Y:S02]  /*2000*/  IMAD.MOV.U32 R16, RZ, RZ, 0x1 ;  /* 0x00000001ff107424 */ /* 0x000fe400078e00ff */
[----:B------:R-:W-:Y:S01]  /*2010*/  IMAD.MOV.U32 R9, RZ, RZ, 0x1ca00000 ;  /* 0x1ca00000ff097424 */ /* 0x000fe200078e00ff */
[----:B------:R-:W-:Y:S01]  /*2020*/  ISETP.GE.U32.AND P0, PT, R3, 0x40800000, PT ;  /* 0x408000000300780c */ /* 0x000fe20003f06070 */
[----:B------:R-:W-:Y:S02]  /*2030*/  IMAD.MOV.U32 R15, RZ, RZ, R3 ;  /* 0x000000ffff0f7224 */ /* 0x000fe400078e0003 */
[----:B------:R-:W-:Y:S01]  /*2040*/  IMAD.MOV.U32 R22, RZ, RZ, 0x40800000 ;  /* 0x40800000ff167424 */ /* 0x000fe200078e00ff */
[----:B------:R-:W-:-:S03]  /*2050*/  SEL R9, R9, 0x63400000, !P0 ;  /* 0x6340000009097807 */ /* 0x000fc60004000000 */
[----:B------:R-:W-:Y:S01]  /*2060*/  VIADD R24, R22, 0xffffffff ;  /* 0xffffffff16187836 */ /* 0x000fe20000000000 */
[----:B------:R-:W-:-:S04]  /*2070*/  @!P1 LOP3.LUT R18, R9, 0x80000000, R11, 0xf8, !PT ;  /* 0x8000000009129812 */ /* 0x000fc800078ef80b */
[----:B------:R-:W-:Y:S01]  /*2080*/  @!P1 LOP3.LUT R19, R18, 0x100000, RZ, 0xfc, !PT ;  /* 0x0010000012139812 */ /* 0x000fe200078efcff */
[----:B0-----:R-:W-:Y:S01]  /*2090*/  DFMA R12, R16, -R6, 1 ;  /* 0x3ff00000100c742b */ /* 0x001fe20000000806 */
[----:B------:R-:W-:-:S07]  /*20a0*/  @!P1 IMAD.MOV.U32 R18, RZ, RZ, RZ ;  /* 0x000000ffff129224 */ /* 0x000fce00078e00ff */
[----:B------:R-:W-:-:S08]  /*20b0*/  DFMA R12, R12, R12, R12 ;  /* 0x0000000c0c0c722b */ /* 0x000fd0000000000c */
[----:B------:R-:W-:Y:S01]  /*20c0*/  DFMA R16, R16, R12, R16 ;  /* 0x0000000c1010722b */ /* 0x000fe20000000010 */
[----:B------:R-:W-:Y:S01]  /*20d0*/  LOP3.LUT R13, R9, 0x800fffff, R11, 0xf8, !PT ;  /* 0x800fffff090d7812 */ /* 0x000fe200078ef80b */
[----:B------:R-:W-:-:S06]  /*20e0*/  IMAD.MOV.U32 R12, RZ, RZ, R10 ;  /* 0x000000ffff0c7224 */ /* 0x000fcc00078e000a */
[----:B------:R-:W-:Y:S02]  /*20f0*/  DFMA R20, R16, -R6, 1 ;  /* 0x3ff000001014742b */ /* 0x000fe40000000806 */
[----:B------:R-:W-:-:S06]  /*2100*/  @!P1 DFMA R12, R12, 2, -R18 ;  /* 0x400000000c0c982b */ /* 0x000fcc0000000812 */
[----:B------:R-:W-:-:S04]  /*2110*/  DFMA R16, R16, R20, R16 ;  /* 0x000000141010722b */ /* 0x000fc80000000010 */
[----:B------:R-:W-:-:S04]  /*2120*/  @!P1 LOP3.LUT R15, R13, 0x7ff00000, RZ, 0xc0, !PT ;  /* 0x7ff000000d0f9812 */ /* 0x000fc800078ec0ff */
[----:B------:R-:W-:Y:S01]  /*2130*/  DMUL R18, R16, R12 ;  /* 0x0000000c10127228 */ /* 0x000fe20000000000 */
[----:B------:R-:W-:-:S05]  /*2140*/  VIADD R23, R15, 0xffffffff ;  /* 0xffffffff0f177836 */ /* 0x000fca0000000000 */
[----:B------:R-:W-:Y:S02]  /*2150*/  ISETP.GT.U32.AND P0, PT, R23, 0x7feffffe, PT ;  /* 0x7feffffe1700780c */ /* 0x000fe40003f04070 */
[----:B------:R-:W-:Y:S02]  /*2160*/  DFMA R20, R18, -R6, R12 ;  /* 0x800000061214722b */ /* 0x000fe4000000000c */
[----:B------:R-:W-:-:S06]  /*2170*/  ISETP.GT.U32.OR P0, PT, R24, 0x7feffffe, P0 ;  /* 0x7feffffe1800780c */ /* 0x000fcc0000704470 */
[----:B------:R-:W-:-:S07]  /*2180*/  DFMA R16, R16, R20, R18 ;  /* 0x000000141010722b */ /* 0x000fce0000000012 */
[----:B------:R-:W-:Y:S05]  /*2190*/  @P0 BRA `(.L_x_24) ;  /* 0x0000000000680947 */ /* 0x000fea0003800000 */
[----:B------:R-:W-:-:S05]  /*21a0*/  IMAD.MOV.U32 R10, RZ, RZ, 0x40800000 ;  /* 0x40800000ff0a7424 */ /* 0x000fca00078e00ff */
[----:B------:R-:W-:-:S04]  /*21b0*/  VIADDMNMX R3, R3, -R10, 0xb9600000, !PT ;  /* 0xb960000003037446 */ /* 0x000fc8000780090a */
[----:B------:R-:W-:-:S05]  /*21c0*/  VIMNMX R10, PT, PT, R3, 0x46a00000, PT ;  /* 0x46a00000030a7848 */ /* 0x000fca0003fe0100 */
[----:B------:R-:W-:Y:S02]  /*21d0*/  IMAD.IADD R9, R10, 0x1, -R9 ;  /* 0x000000010a097824 */ /* 0x000fe400078e0a09 */
[----:B------:R-:W-:Y:S02]  /*21e0*/  IMAD.MOV.U32 R10, RZ, RZ, RZ ;  /* 0x000000ffff0a7224 */ /* 0x000fe400078e00ff */
[----:B------:R-:W-:-:S06]  /*21f0*/  VIADD R11, R9, 0x7fe00000 ;  /* 0x7fe00000090b7836 */ /* 0x000fcc0000000000 */
[----:B------:R-:W-:-:S10]  /*2200*/  DMUL R18, R16, R10 ;  /* 0x0000000a10127228 */ /* 0x000fd40000000000 */
[----:B------:R-:W-:-:S13]  /*2210*/  FSETP.GTU.AND P0, PT, |R19|, 1.469367938527859385e-39, PT ;  /* 0x001000001300780b */ /* 0x000fda0003f0c200 */
[----:B------:R-:W-:Y:S05]  /*2220*/  @P0 BRA `(.L_x_25) ;  /* 0x0000000000880947 */ /* 0x000fea0003800000 */
[----:B------:R-:W-:Y:S01]  /*2230*/  DFMA R6, R16, -R6, R12 ;  /* 0x800000061006722b */ /* 0x000fe2000000000c */
[----:B------:R-:W-:-:S09]  /*2240*/  IMAD.MOV.U32 R10, RZ, RZ, RZ ;  /* 0x000000ffff0a7224 */ /* 0x000fd200078e00ff */
[C---:B------:R-:W-:Y:S02]  /*2250*/  FSETP.NEU.AND P0, PT, R7.reuse, RZ, PT ;  /* 0x000000ff0700720b */ /* 0x040fe40003f0d000 */
[----:B------:R-:W-:-:S04]  /*2260*/  LOP3.LUT R3, R7, 0x408ff800, RZ, 0x3c, !PT ;  /* 0x408ff80007037812 */ /* 0x000fc800078e3cff */
[----:B------:R-:W-:-:S04]  /*2270*/  LOP3.LUT R3, R3, 0x80000000, RZ, 0xc0, !PT ;  /* 0x8000000003037812 */ /* 0x000fc800078ec0ff */
[----:B------:R-:W-:-:S03]  /*2280*/  LOP3.LUT R11, R3, R11, RZ, 0xfc, !PT ;  /* 0x0000000b030b7212 */ /* 0x000fc600078efcff */
[----:B------:R-:W-:Y:S05]  /*2290*/  @!P0 BRA `(.L_x_25) ;  /* 0x00000000006c8947 */ /* 0x000fea0003800000 */
[----:B------:R-:W-:Y:S01]  /*22a0*/  IMAD.MOV R7, RZ, RZ, -R9 ;  /* 0x000000ffff077224 */ /* 0x000fe200078e0a09 */
[----:B------:R-:W-:Y:S01]  /*22b0*/  DMUL.RP R10, R16, R10 ;  /* 0x0000000a100a7228 */ /* 0x000fe20000008000 */
[----:B------:R-:W-:Y:S01]  /*22c0*/  IMAD.MOV.U32 R6, RZ, RZ, RZ ;  /* 0x000000ffff067224 */ /* 0x000fe200078e00ff */
[----:B------:R-:W-:-:S05]  /*22d0*/  IADD3 R9, PT, PT, -R9, -0x43300000, RZ ;  /* 0xbcd0000009097810 */ /* 0x000fca0007ffe1ff */
[----:B------:R-:W-:-:S03]  /*22e0*/  DFMA R6, R18, -R6, R16 ;  /* 0x800000061206722b */ /* 0x000fc60000000010 */
[----:B------:R-:W-:-:S07]  /*22f0*/  LOP3.LUT R3, R11, R3, RZ, 0x3c, !PT ;  /* 0x000000030b037212 */ /* 0x000fce00078e3cff */
[----:B------:R-:W-:-:S04]  /*2300*/  FSETP.NEU.AND P0, PT, |R7|, R9, PT ;  /* 0x000000090700720b */ /* 0x000fc80003f0d200 */
[----:B------:R-:W-:Y:S02]  /*2310*/  FSEL R18, R10, R18, !P0 ;  /* 0x000000120a127208 */ /* 0x000fe40004000000 */
[----:B------:R-:W-:Y:S01]  /*2320*/  FSEL R19, R3, R19, !P0 ;  /* 0x0000001303137208 */ /* 0x000fe20004000000 */
[----:B------:R-:W-:Y:S06]  /*2330*/  BRA `(.L_x_25) ;  /* 0x0000000000447947 */ /* 0x000fec0003800000 */
.L_x_24:
[----:B------:R-:W-:-:S14]  /*2340*/  DSETP.NAN.AND P0, PT, R10, R10, PT ;  /* 0x0000000a0a00722a */ /* 0x000fdc0003f08000 */
[----:B------:R-:W-:Y:S05]  /*2350*/  @P0 BRA `(.L_x_26) ;  /* 0x0000000000340947 */ /* 0x000fea0003800000 */
[----:B------:R-:W-:Y:S01]  /*2360*/  ISETP.NE.AND P0, PT, R15, R22, PT ;  /* 0x000000160f00720c */ /* 0x000fe20003f05270 */
[----:B------:R-:W-:Y:S02]  /*2370*/  IMAD.MOV.U32 R18, RZ, RZ, 0x0 ;  /* 0x00000000ff127424 */ /* 0x000fe400078e00ff */
[----:B------:R-:W-:-:S10]  /*2380*/  IMAD.MOV.U32 R19, RZ, RZ, -0x80000 ;  /* 0xfff80000ff137424 */ /* 0x000fd400078e00ff */
[----:B------:R-:W-:Y:S05]  /*2390*/  @!P0 BRA `(.L_x_25) ;  /* 0x00000000002c8947 */ /* 0x000fea0003800000 */
[----:B------:R-:W-:Y:S02]  /*23a0*/  ISETP.NE.AND P0, PT, R15, 0x7ff00000, PT ;  /* 0x7ff000000f00780c */ /* 0x000fe40003f05270 */
[----:B------:R-:W-:Y:S02]  /*23b0*/  LOP3.LUT R10, R11, 0x408ff800, RZ, 0x3c, !PT ;  /* 0x408ff8000b0a7812 */ /* 0x000fe400078e3cff */
[----:B------:R-:W-:Y:S02]  /*23c0*/  ISETP.EQ.OR P0, PT, R22, RZ, !P0 ;  /* 0x000000ff1600720c */ /* 0x000fe40004702670 */
[----:B------:R-:W-:-:S11]  /*23d0*/  LOP3.LUT R19, R10, 0x80000000, RZ, 0xc0, !PT ;  /* 0x800000000a137812 */ /* 0x000fd600078ec0ff */
[----:B------:R-:W-:Y:S01]  /*23e0*/  @P0 LOP3.LUT R3, R19, 0x7ff00000, RZ, 0xfc, !PT ;  /* 0x7ff0000013030812 */ /* 0x000fe200078efcff */
[----:B------:R-:W-:Y:S02]  /*23f0*/  @!P0 IMAD.MOV.U32 R18, RZ, RZ, RZ ;  /* 0x000000ffff128224 */ /* 0x000fe400078e00ff */
[----:B------:R-:W-:Y:S02]  /*2400*/  @P0 IMAD.MOV.U32 R18, RZ, RZ, RZ ;  /* 0x000000ffff120224 */ /* 0x000fe400078e00ff */
[----:B------:R-:W-:Y:S01]  /*2410*/  @P0 IMAD.MOV.U32 R19, RZ, RZ, R3 ;  /* 0x000000ffff130224 */ /* 0x000fe200078e0003 */
[----:B------:R-:W-:Y:S06]  /*2420*/  BRA `(.L_x_25) ;  /* 0x0000000000087947 */ /* 0x000fec0003800000 */
.L_x_26:
[----:B------:R-:W-:Y:S01]  /*2430*/  LOP3.LUT R19, R11, 0x80000, RZ, 0xfc, !PT ;  /* 0x000800000b137812 */ /* 0x000fe200078efcff */
[----:B------:R-:W-:-:S07]  /*2440*/  IMAD.MOV.U32 R18, RZ, RZ, R10 ;  /* 0x000000ffff127224 */ /* 0x000fce00078e000a */
.L_x_25:
[----:B------:R-:W-:Y:S02]  /*2450*/  IMAD.MOV.U32 R15, RZ, RZ, 0x0 ;  /* 0x00000000ff0f7424 */ /* 0x000fe400078e00ff */
[----:B------:R-:W-:Y:S02]  /*2460*/  IMAD.MOV.U32 R6, RZ, RZ, R18 ;  /* 0x000000ffff067224 */ /* 0x000fe400078e0012 */
[----:B------:R-:W-:Y:S01]  /*2470*/  IMAD.MOV.U32 R7, RZ, RZ, R19 ;  /* 0x000000ffff077224 */ /* 0x000fe200078e0013 */
[----:B------:R-:W-:Y:S06]  /*2480*/  RET.REL.NODEC R14 `(_Z31Action_ImageOrtho_no_center_GPUPdS_S_dS_iiii) ;  /* 0xffffffd80edc7950 */ /* 0x000fec0003c3ffff */
.L_x_27:
[----:B------:R-:W-:-:S00]  /*2490*/  BRA `(.L_x_27) ;  /* 0xfffffffc00fc7947 */ /* 0x000fc0000383ffff */
[----:B------:R-:W-:-:S00]  /*24a0*/  NOP ;  /* 0x0000000000007918 */ /* 0x000fc00000000000 */
        /* <DEDUP_REMOVED lines=13> */
.L_x_71:


//--------------------- .text._Z28Action_ImageOrtho_center_GPUPdS_S_dS_iii --------------------------
	.section	.text._Z28Action_ImageOrtho_center_GPUPdS_S_dS_iii,"ax",@progbits
	.align	128
        .global         _Z28Action_ImageOrtho_center_GPUPdS_S_dS_iii
        .type           _Z28Action_ImageOrtho_center_GPUPdS_S_dS_iii,@function
        .size           _Z28Action_ImageOrtho_center_GPUPdS_S_dS_iii,(.L_x_74 - _Z28Action_ImageOrtho_center_GPUPdS_S_dS_iii)
        .other          _Z28Action_ImageOrtho_center_GPUPdS_S_dS_iii,@"STO_CUDA_ENTRY STV_DEFAULT"
_Z28Action_ImageOrtho_center_GPUPdS_S_dS_iii:
.text._Z28Action_ImageOrtho_center_GPUPdS_S_dS_iii:
[----:B------:R-:W-:Y:S01]  /*0000*/  LDC R1, c[0x0][0x37c] ;  /* 0x0000df00ff017b82 */ /* 0x000fe20000000800 */
[----:B------:R-:W0:Y:S01]  /*0010*/  LDCU.64 UR6, c[0x0][0x3a8] ;  /* 0x00007500ff0677ac */ /* 0x000e220008000a00 */
[----:B------:R-:W1:Y:S06]  /*0020*/  S2R R11, SR_TID.X ;  /* 0x00000000000b7919 */ /* 0x000e6c0000002100 */
[----:B------:R-:W1:Y:S08]  /*0030*/  S2UR UR4, SR_CTAID.X ;  /* 0x00000000000479c3 */ /* 0x000e700000002500 */
[----:B------:R-:W1:Y:S01]  /*0040*/  LDC R4, c[0x0][0x3b0] ;  /* 0x0000ec00ff047b82 */ /* 0x000e620000000800 */
[----:B0-----:R-:W0:Y:S01]  /*0050*/  I2F.U32.RP R0, UR7 ;  /* 0x0000000700007d06 */ /* 0x001e220008209000 */
[----:B------:R-:W-:-:S07]  /*0060*/  ISETP.NE.U32.AND P1, PT, RZ, UR7, PT ;  /* 0x00000007ff007c0c */ /* 0x000fce000bf25070 */
[----:B0-----:R-:W0:Y:S01]  /*0070*/  MUFU.RCP R0, R0 ;  /* 0x0000000000007308 */ /* 0x001e220000001000 */
[----:B-1----:R-:W-:Y:S01]  /*0080*/  IMAD R10, R4, UR4, R11 ;  /* 0x00000004040a7c24 */ /* 0x002fe2000f8e020b */
[----:B------:R-:W-:-:S06]  /*0090*/  UIMAD UR4, UR7, UR6, URZ ;  /* 0x00000006070472a4 */ /* 0x000fcc000f8e02ff */
[----:B------:R-:W-:-:S04]  /*00a0*/  ISETP.GE.AND P0, PT, R10, UR4, PT ;  /* 0x000000040a007c0c */ /* 0x000fc8000bf06270 */
[----:B------:R-:W-:Y:S01]  /*00b0*/  ISETP.GE.U32.OR P0, PT, R11, R4, P0 ;  /* 0x000000040b00720c */ /* 0x000fe20000706470 */
[----:B0-----:R-:W-:-:S04]  /*00c0*/  VIADD R2, R0, 0xffffffe ;  /* 0x0ffffffe00027836 */ /* 0x001fc80000000000 */
[----:B------:R0:W1:Y:S02]  /*00d0*/  F2I.FTZ.U32.TRUNC.NTZ R3, R2 ;  /* 0x0000000200037305 */ /* 0x000064000021f000 */
[----:B0-----:R-:W-:Y:S02]  /*00e0*/  IMAD.MOV.U32 R2, RZ, RZ, RZ ;  /* 0x000000ffff027224 */ /* 0x001fe400078e00ff */
[----:B-1----:R-:W-:-:S04]  /*00f0*/  IMAD.MOV R5, RZ, RZ, -R3 ;  /* 0x000000ffff057224 */ /* 0x002fc800078e0a03 */
[----:B------:R-:W-:-:S04]  /*0100*/  IMAD R5, R5, UR7, RZ ;  /* 0x0000000705057c24 */ /* 0x000fc8000f8e02ff */
[----:B------:R-:W-:-:S06]  /*0110*/  IMAD.HI.U32 R3, R3, R5, R2 ;  /* 0x0000000503037227 */ /* 0x000fcc00078e0002 */
[----:B------:R-:W-:-:S04]  /*0120*/  IMAD.HI.U32 R0, R3, R10, RZ ;  /* 0x0000000a03007227 */ /* 0x000fc800078e00ff */
[----:B------:R-:W-:-:S04]  /*0130*/  IMAD.MOV R3, RZ, RZ, -R0 ;  /* 0x000000ffff037224 */ /* 0x000fc800078e0a00 */
[----:B------:R-:W-:-:S05]  /*0140*/  IMAD R2, R3, UR7, R10 ;  /* 0x0000000703027c24 */ /* 0x000fca000f8e020a */
[----:B------:R-:W-:-:S13]  /*0150*/  ISETP.GE.U32.AND P3, PT, R2, UR7, PT ;  /* 0x0000000702007c0c */ /* 0x000fda000bf66070 */
[----:B------:R-:W-:Y:S02]  /*0160*/  @P3 VIADD R2, R2, -UR7 ;  /* 0x8000000702023c36 */ /* 0x000fe40008000000 */
[----:B------:R-:W-:-:S03]  /*0170*/  @P3 VIADD R0, R0, 0x1 ;  /* 0x0000000100003836 */ /* 0x000fc60000000000 */
[----:B------:R-:W-:-:S13]  /*0180*/  ISETP.GE.U32.AND P2, PT, R2, UR7, PT ;  /* 0x0000000702007c0c */ /* 0x000fda000bf46070 */
[----:B------:R-:W-:Y:S01]  /*0190*/  @P2 VIADD R0, R0, 0x1 ;  /* 0x0000000100002836 */ /* 0x000fe20000000000 */
[----:B------:R-:W-:Y:S01]  /*01a0*/  @!P1 LOP3.LUT R0, RZ, UR7, RZ, 0x33, !PT ;  /* 0x00000007ff009c12 */ /* 0x000fe2000f8e33ff */
[----:B------:R-:W-:Y:S06]  /*01b0*/  @P0 EXIT ;  /* 0x000000000000094d */ /* 0x000fec0003800000 */
[----:B------:R-:W0:Y:S01]  /*01c0*/  LDC.64 R22, c[0x0][0x390] ;  /* 0x0000e400ff167b82 */ /* 0x000e220000000a00 */
[----:B------:R-:W1:Y:S01]  /*01d0*/  LDCU.64 UR10, c[0x0][0x358] ;  /* 0x00006b00ff0a77ac */ /* 0x000e620008000a00 */
[----:B------:R-:W-:-:S06]  /*01e0*/  IMAD R3, R10, 0x3, RZ ;  /* 0x000000030a037824 */ /* 0x000fcc00078e02ff */
[----:B------:R-:W2:Y:S08]  /*01f0*/  LDC.64 R26, c[0x0][0x388] ;  /* 0x0000e200ff1a7b82 */ /* 0x000eb00000000a00 */
[----:B------:R-:W3:Y:S01]  /*0200*/  LDC.64 R24, c[0x0][0x3a0] ;  /* 0x0000e800ff187b82 */ /* 0x000ee20000000a00 */
[----:B0-----:R-:W-:-:S05]  /*0210*/  IMAD.WIDE R22, R3, 0x8, R22 ;  /* 0x0000000803167825 */ /* 0x001fca00078e0216 */
[----:B-1----:R-:W4:Y:S04]  /*0220*/  LDG.E.64 R20, desc[UR10][R22.64] ;  /* 0x0000000a16147981 */ /* 0x002f28000c1e1b00 */
[----:B--2---:R-:W4:Y:S04]  /*0230*/  LDG.E.64 R18, desc[UR10][R26.64] ;  /* 0x0000000a1a127981 */ /* 0x004f28000c1e1b00 */
[----:B------:R-:W2:Y:S04]  /*0240*/  LDG.E.64 R12, desc[UR10][R26.64+0x8] ;  /* 0x0000080a1a0c7981 */ /* 0x000ea8000c1e1b00 */
[----:B------:R-:W2:Y:S04]  /*0250*/  LDG.E.64 R14, desc[UR10][R22.64+0x8] ;  /* 0x0000080a160e7981 */ /* 0x000ea8000c1e1b00 */
[----:B------:R-:W5:Y:S04]  /*0260*/  LDG.E.64 R2, desc[UR10][R26.64+0x10] ;  /* 0x0000100a1a027981 */ /* 0x000f68000c1e1b00 */
[----:B------:R-:W5:Y:S04]  /*0270*/  LDG.E.64 R16, desc[UR10][R22.64+0x10] ;  /* 0x0000100a16107981 */ /* 0x000f68000c1e1b00 */
[----:B---3--:R-:W3:Y:S04]  /*0280*/  LDG.E.64 R4, desc[UR10][R24.64] ;  /* 0x0000000a18047981 */ /* 0x008ee8000c1e1b00 */
[----:B------:R-:W3:Y:S04]  /*0290*/  LDG.E.64 R8, desc[UR10][R24.64+0x8] ;  /* 0x0000080a18087981 */ /* 0x000ee8000c1e1b00 */
[----:B------:R-:W3:Y:S01]  /*02a0*/  LDG.E.64 R6, desc[UR10][R24.64+0x10] ;  /* 0x0000100a18067981 */ /* 0x000ee2000c1e1b00 */
[----:B------:R-:W0:Y:S01]  /*02b0*/  LDCU.64 UR4, c[0x0][0x398] ;  /* 0x00007300ff0477ac */ /* 0x000e220008000a00 */
[----:B------:R-:W-:Y:S01]  /*02c0*/  BSSY.RECONVERGENT B0, `(.L_x_28) ;  /* 0x0000019000007945 */ /* 0x000fe20003800200 */
[----:B----4-:R-:W-:-:S02]  /*02d0*/  DADD R18, R18, -R20 ;  /* 0x0000000012127229 */ /* 0x010fc40000000814 */
[----:B--2---:R-:W-:-:S06]  /*02e0*/  DADD R14, R12, -R14 ;  /* 0x000000000c0e7229 */ /* 0x004fcc000000080e */
[----:B------:R-:W-:Y:S02]  /*02f0*/  DADD R12, -RZ, -R18 ;  /* 0x00000000ff0c7229 */ /* 0x000fe40000000912 */
[----:B------:R-:W-:Y:S02]  /*0300*/  DSETP.GEU.AND P0, PT, R18, RZ, PT ;  /* 0x000000ff1200722a */ /* 0x000fe40003f0e000 */
[----:B-----5:R-:W-:Y:S02]  /*0310*/  DADD R2, R2, -R16 ;  /* 0x0000000002027229 */ /* 0x020fe40000000810 */
[----:B------:R-:W-:Y:S02]  /*0320*/  DADD R16, -RZ, -R14 ;  /* 0x00000000ff107229 */ /* 0x000fe4000000090e */
[----:B------:R-:W-:Y:S02]  /*0330*/  DSETP.GEU.AND P1, PT, R14, RZ, PT ;  /* 0x000000ff0e00722a */ /* 0x000fe40003f2e000 */
[----:B------:R-:W-:-:S02]  /*0340*/  FSEL R12, R12, R18, !P0 ;  /* 0x000000120c0c7208 */ /* 0x000fc40004000000 */
[----:B------:R-:W-:Y:S01]  /*0350*/  FSEL R13, R13, R19, !P0 ;  /* 0x000000130d0d7208 */ /* 0x000fe20004000000 */
[----:B------:R-:W-:-:S03]  /*0360*/  DADD R26, -RZ, -R2 ;  /* 0x00000000ff1a7229 */ /* 0x000fc60000000902 */
[----:B------:R-:W-:Y:S02]  /*0370*/  FSEL R20, R16, R14, !P1 ;  /* 0x0000000e10147208 */ /* 0x000fe40004800000 */
[----:B------:R-:W-:Y:S01]  /*0380*/  FSEL R21, R17, R15, !P1 ;  /* 0x0000000f11157208 */ /* 0x000fe20004800000 */
[----:B---3--:R-:W-:Y:S02]  /*0390*/  DSETP.GT.AND P1, PT, R12, R4, PT ;  /* 0x000000040c00722a */ /* 0x008fe40003f24000 */
[----:B------:R-:W-:-:S06]  /*03a0*/  DSETP.GEU.AND P2, PT, R2, RZ, PT ;  /* 0x000000ff0200722a */ /* 0x000fcc0003f4e000 */
[----:B------:R-:W-:Y:S02]  /*03b0*/  FSEL R14, R26, R2, !P2 ;  /* 0x000000021a0e7208 */ /* 0x000fe40005000000 */
[----:B------:R-:W-:Y:S01]  /*03c0*/  FSEL R15, R27, R3, !P2 ;  /* 0x000000031b0f7208 */ /* 0x000fe20005000000 */
[----:B0-----:R-:W-:Y:S01]  /*03d0*/  IMAD.U32 R2, RZ, RZ, UR4 ;  /* 0x00000004ff027e24 */ /* 0x001fe2000f8e00ff */
[----:B------:R-:W-:Y:S01]  /*03e0*/  DSETP.GT.AND P2, PT, R20, R8, PT ;  /* 0x000000081400722a */ /* 0x000fe20003f44000 */
[----:B------:R-:W-:-:S03]  /*03f0*/  IMAD.U32 R3, RZ, RZ, UR5 ;  /* 0x00000005ff037e24 */ /* 0x000fc6000f8e00ff */
[----:B------:R-:W-:Y:S01]  /*0400*/  DSETP.GT.AND P0, PT, R14, R6, PT ;  /* 0x000000060e00722a */ /* 0x000fe20003f04000 */
[----:B------:R-:W-:-:S13]  /*0410*/  @!P1 BRA `(.L_x_29) ;  /* 0x00000000000c9947 */ /* 0x000fda0003800000 */
.L_x_30:
[----:B------:R-:W-:-:S08]  /*0420*/  DADD R12, -R4, R12 ;  /* 0x00000000040c7229 */ /* 0x000fd0000000010c */
[----:B------:R-:W-:-:S14]  /*0430*/  DSETP.GT.AND P1, PT, R12, R4, PT ;  /* 0x000000040c00722a */ /* 0x000fdc0003f24000 */
[----:B------:R-:W-:Y:S05]  /*0440*/  @P1 BRA `(.L_x_30) ;  /* 0xfffffffc00f41947 */ /* 0x000fea000383ffff */
.L_x_29:
[----:B------:R-:W-:Y:S05]  /*0450*/  BSYNC.RECONVERGENT B0 ;  /* 0x0000000000007941 */ /* 0x000fea0003800200 */
.L_x_28:
[----:B------:R-:W-:Y:S04]  /*0460*/  BSSY.RECONVERGENT B0, `(.L_x_31) ;  /* 0x0000005000007945 */ /* 0x000fe80003800200 */
[----:B------:R-:W-:Y:S05]  /*0470*/  @!P2 BRA `(.L_x_32) ;  /* 0x00000000000ca947 */ /* 0x000fea0003800000 */
.L_x_33:
[----:B------:R-:W-:-:S08]  /*0480*/  DADD R20, -R8, R20 ;  /* 0x0000000008147229 */ /* 0x000fd00000000114 */
[----:B------:R-:W-:-:S14]  /*0490*/  DSETP.GT.AND P1, PT, R20, R8, PT ;  /* 0x000000081400722a */ /* 0x000fdc0003f24000 */
[----:B------:R-:W-:Y:S05]  /*04a0*/  @P1 BRA `(.L_x_33) ;  /* 0xfffffffc00f41947 */ /* 0x000fea000383ffff */
.L_x_32:
[----:B------:R-:W-:Y:S05]  /*04b0*/  BSYNC.RECONVERGENT B0 ;  /* 0x0000000000007941 */ /* 0x000fea0003800200 */
.L_x_31:
[----:B------:R-:W-:Y:S04]  /*04c0*/  BSSY.RECONVERGENT B0, `(.L_x_34) ;  /* 0x0000005000007945 */ /* 0x000fe80003800200 */
[----:B------:R-:W-:Y:S05]  /*04d0*/  @!P0 BRA `(.L_x_35) ;  /* 0x00000000000c8947 */ /* 0x000fea0003800000 */
.L_x_36:
[----:B------:R-:W-:-:S08]  /*04e0*/  DADD R14, -R6, R14 ;  /* 0x00000000060e7229 */ /* 0x000fd0000000010e */
[----:B------:R-:W-:-:S14]  /*04f0*/  DSETP.GT.AND P0, PT, R14, R6, PT ;  /* 0x000000060e00722a */ /* 0x000fdc0003f04000 */
[----:B------:R-:W-:Y:S05]  /*0500*/  @P0 BRA `(.L_x_36) ;  /* 0xfffffffc00f40947 */ /* 0x000fea000383ffff */
.L_x_35:
[----:B------:R-:W-:Y:S05]  /*0510*/  BSYNC.RECONVERGENT B0 ;  /* 0x0000000000007941 */ /* 0x000fea0003800200 */
.L_x_34:
[----:B------:R-:W-:Y:S01]  /*0520*/  DADD R22, R8, -R20 ;  /* 0x0000000008167229 */ /* 0x000fe20000000814 */
[----:B------:R-:W0:Y:S01]  /*0530*/  S2UR UR5, SR_CgaCtaId ;  /* 0x00000000000579c3 */ /* 0x000e220000008800 */
[----:B------:R-:W-:Y:S01]  /*0540*/  DADD R18, R4, -R12 ;  /* 0x0000000004127229 */ /* 0x000fe2000000080c */
[----:B------:R-:W-:Y:S01]  /*0550*/  UMOV UR4, 0x400 ;  /* 0x0000040000047882 */ /* 0x000fe20000000000 */
[----:B------:R-:W-:Y:S01]  /*0560*/  DADD R16, R6, -R14 ;  /* 0x0000000006107229 */ /* 0x000fe2000000080e */
[----:B------:R-:W-:Y:S01]  /*0570*/  IMAD.SHL.U32 R11, R11, 0x8, RZ ;  /* 0x000000080b0b7824 */ /* 0x000fe200078e00ff */
[----:B------:R-:W-:Y:S02]  /*0580*/  DSETP.NEU.AND P1, PT, R8, RZ, PT ;  /* 0x000000ff0800722a */ /* 0x000fe40003f2d000 */
[----:B------:R-:W-:-:S06]  /*0590*/  DSETP.GEU.AND P0, PT, R22, R20, PT ;  /* 0x000000141600722a */ /* 0x000fcc0003f0e000 */
[----:B------:R-:W-:Y:S02]  /*05a0*/  FSEL R20, R22, R20, !P0 ;  /* 0x0000001416147208 */ /* 0x000fe40004000000 */
[----:B------:R-:W-:Y:S01]  /*05b0*/  FSEL R21, R23, R21, !P0 ;  /* 0x0000001517157208 */ /* 0x000fe20004000000 */
[----:B------:R-:W-:-:S05]  /*05c0*/  DSETP.GEU.AND P0, PT, R18, R12, PT ;  /* 0x0000000c1200722a */ /* 0x000fca0003f0e000 */
[----:B------:R-:W-:Y:S01]  /*05d0*/  DMUL R20, R20, R20 ;  /* 0x0000001414147228 */ /* 0x000fe20000000000 */
[----:B------:R-:W-:Y:S02]  /*05e0*/  FSEL R12, R18, R12, !P0 ;  /* 0x0000000c120c7208 */ /* 0x000fe40004000000 */
[----:B------:R-:W-:Y:S01]  /*05f0*/  FSEL R13, R19, R13, !P0 ;  /* 0x0000000d130d7208 */ /* 0x000fe20004000000 */
[----:B------:R-:W-:Y:S01]  /*0600*/  DSETP.GEU.AND P0, PT, R16, R14, PT ;  /* 0x0000000e1000722a */ /* 0x000fe20003f0e000 */
[----:B0-----:R-:W-:-:S04]  /*0610*/  ULEA UR4, UR5, UR4, 0x18 ;  /* 0x0000000405047291 */ /* 0x001fc8000f8ec0ff */
[----:B------:R-:W-:Y:S01]  /*0620*/  DFMA R20, R12, R12, R20 ;  /* 0x0000000c0c14722b */ /* 0x000fe20000000014 */
[----:B------:R-:W-:Y:S02]  /*0630*/  FSEL R12, R16, R14, !P0 ;  /* 0x0000000e100c7208 */ /* 0x000fe40004000000 */
[----:B------:R-:W-:Y:S01]  /*0640*/  FSEL R13, R17, R15, !P0 ;  /* 0x0000000f110d7208 */ /* 0x000fe20004000000 */
[----:B------:R-:W-:-:S05]  /*0650*/  DSETP.NEU.AND P0, PT, R6, RZ, PT ;  /* 0x000000ff0600722a */ /* 0x000fca0003f0d000 */
[----:B------:R-:W-:-:S10]  /*0660*/  DFMA R20, R12, R12, R20 ;  /* 0x0000000c0c14722b */ /* 0x000fd40000000014 */
[----:B------:R-:W-:Y:S02]  /*0670*/  FSEL R6, R20, RZ, P0 ;  /* 0x000000ff14067208 */ /* 0x000fe40000000000 */
[----:B------:R-:W-:Y:S01]  /*0680*/  FSEL R20, R21, -1.875, P0 ;  /* 0xbff0000015147808 */ /* 0x000fe20000000000 */
[----:B------:R-:W-:Y:S01]  /*0690*/  DSETP.NEU.AND P0, PT, R4, RZ, PT ;  /* 0x000000ff0400722a */ /* 0x000fe20003f0d000 */
[----:B------:R-:W-:Y:S01]  /*06a0*/  FSEL R6, R6, RZ, P1 ;  /* 0x000000ff06067208 */ /* 0x000fe20000800000 */
[----:B------:R-:W-:Y:S01]  /*06b0*/  IMAD R5, R0, UR7, RZ ;  /* 0x0000000700057c24 */ /* 0x000fe2000f8e02ff */
[----:B------:R-:W-:-:S03]  /*06c0*/  FSEL R4, R20, -1.875, P1 ;  /* 0xbff0000014047808 */ /* 0x000fc60000800000 */
[----:B------:R-:W-:Y:S02]  /*06d0*/  FSEL R6, R6, RZ, P0 ;  /* 0x000000ff06067208 */ /* 0x000fe40000000000 */
[----:B------:R-:W-:Y:S01]  /*06e0*/  FSEL R7, R4, -1.875, P0 ;  /* 0xbff0000004077808 */ /* 0x000fe20000000000 */
[----:B------:R-:W-:Y:S01]  /*06f0*/  VIADD R4, R11, UR4 ;  /* 0x000000040b047c36 */ /* 0x000fe20008000000 */
[----:B------:R-:W-:-:S03]  /*0700*/  ISETP.NE.AND P0, PT, R10, R5, PT ;  /* 0x000000050a00720c */ /* 0x000fc60003f05270 */
[----:B------:R0:W-:Y:S01]  /*0710*/  STS.64 [R11+UR4], R6 ;  /* 0x000000060b007988 */ /* 0x0001e20008000a04 */
[----:B------:R-:W-:Y:S09]  /*0720*/  BAR.SYNC.DEFER_BLOCKING 0x0 ;  /* 0x0000000000007b1d */ /* 0x000ff20000010000 */
        /* <DEDUP_REMOVED lines=9> */
[----:B0-----:R-:W-:-:S03]  /*07c0*/  VIADD R6, R4, 0x40 ;  /* 0x0000004004067836 */ /* 0x001fc60000000000 */
[----:B------:R-:W-:Y:S02]  /*07d0*/  UIADD3 UR8, UPT, UPT, -UR6, URZ, URZ ;  /* 0x000000ff06087290 */ /* 0x000fe4000fffe1ff */
[----:B------:R-:W-:-:S10]  /*07e0*/  IMAD.U32 R5, RZ, RZ, UR6 ;  /* 0x00000006ff057e24 */ /* 0x000fd4000f8e00ff */
.L_x_39:
[----:B------:R-:W0:Y:S01]  /*07f0*/  LDS.64 R14, [R6+-0x40] ;  /* 0xffffc000060e7984 */ /* 0x000e220000000a00 */
[----:B------:R-:W-:Y:S01]  /*0800*/  IMAD.MOV.U32 R10, RZ, RZ, R3 ;  /* 0x000000ffff0a7224 */ /* 0x000fe200078e0003 */
[----:B------:R-:W-:Y:S02]  /*0810*/  UIADD3 UR8, UPT, UPT, UR8, 0x10, URZ ;  /* 0x0000001008087890 */ /* 0x000fe4000fffe0ff */
[----:B------:R-:W1:Y:S02]  /*0820*/  LDS.64 R12, [R6+-0x38] ;  /* 0xffffc800060c7984 */ /* 0x000e640000000a00 */
[----:B------:R-:W-:Y:S02]  /*0830*/  UISETP.NE.AND UP1, UPT, UR8, URZ, UPT ;  /* 0x000000ff0800728c */ /* 0x000fe4000bf25270 */
[----:B------:R-:W2:Y:S01]  /*0840*/  LDS.64 R8, [R6+-0x30] ;  /* 0xffffd00006087984 */ /* 0x000ea20000000a00 */
[----:B0-----:R-:W-:Y:S01]  /*0850*/  DSETP.MIN.AND P0, P1, R14, R2, PT ;  /* 0x000000020e00722a */ /* 0x001fe20003900000 */
[----:B------:R-:W-:-:S05]  /*0860*/  IMAD.MOV.U32 R7, RZ, RZ, R15 ;  /* 0x000000ffff077224 */ /* 0x000fca00078e000f */
        /* <DEDUP_REMOVED lines=29> */
[----:B------:R-:W-:-:S05]  /*0a40*/  IMAD.MOV.U32 R15, RZ, RZ, R7 ;  /* 0x000000ffff0f7224 */ /* 0x000fca00078e0007 */
[----:B------:R-:W-:Y:S01]  /*0a50*/  MOV R7, R15 ;  /* 0x0000000f00077202 */ /* 0x000fe20000000f00 */
        /* <DEDUP_REMOVED lines=54> */
[----:B------:R-:W-:-:S05]  /*0dc0*/  IMAD.MOV.U32 R15, RZ, RZ, R7 ;  /* 0x000000ffff0f7224 */ /* 0x000fca00078e0007 */
[----:B------:R-:W-:Y:S01]  /*0dd0*/  MOV R7, R15 ;  /* 0x0000000f00077202 */ /* 0x000fe20000000f00 */
        /* <DEDUP_REMOVED lines=17> */
[----:B------:R-:W-:-:S06]  /*0ef0*/  DSETP.MIN.AND P0, P1, R14, R12, PT ;  /* 0x0000000c0e00722a */ /* 0x000fcc0003900000 */
[----:B------:R-:W-:Y:S02]  /*0f00*/  FSEL R7, R7, R10, P0 ;  /* 0x0000000a07077208 */ /* 0x000fe40000000000 */
[----:B------:R-:W-:-:S06]  /*0f10*/  SEL R12, R14, R12, P0 ;  /* 0x0000000c0e0c7207 */ /* 0x000fcc0000000000 */
[----:B------:R-:W-:Y:S01]  /*0f20*/  @P1 LOP3.LUT R7, R10, 0x80000, RZ, 0xfc, !PT ;  /* 0x000800000a071812 */ /* 0x000fe200078efcff */
[----:B--2---:R-:W-:-:S04]  /*0f30*/  IMAD.MOV.U32 R10, RZ, RZ, R9 ;  /* 0x000000ffff0a7224 */ /* 0x004fc800078e0009 */
[----:B------:R-:W-:-:S04]  /*0f40*/  IMAD.MOV.U32 R13, RZ, RZ, R7 ;  /* 0x000000ffff0d7224 */ /* 0x000fc800078e0007 */
[----:B------:R-:W-:Y:S02]  /*0f50*/  IMAD.MOV.U32 R7, RZ, RZ, R13 ;  /* 0x000000ffff077224 */ /* 0x000fe400078e000d */
[----:B------:R-:W-:-:S06]  /*0f60*/  DSETP.MIN.AND P0, P1, R12, R8, PT ;  /* 0x000000080c00722a */ /* 0x000fcc0003900000 */
[----:B------:R-:W-:Y:S02]  /*0f70*/  FSEL R7, R7, R10, P0 ;  /* 0x0000000a07077208 */ /* 0x000fe40000000000 */
[----:B------:R-:W-:-:S06]  /*0f80*/  SEL R8, R12, R8, P0 ;  /* 0x000000080c087207 */ /* 0x000fcc0000000000 */
[----:B------:R-:W-:-:S05]  /*0f90*/  @P1 LOP3.LUT R7, R10, 0x80000, RZ, 0xfc, !PT ;  /* 0x000800000a071812 */ /* 0x000fca00078efcff */
[----:B------:R-:W-:Y:S02]  /*0fa0*/  IMAD.MOV.U32 R9, RZ, RZ, R7 ;  /* 0x000000ffff097224 */ /* 0x000fe400078e0007 */
[----:B------:R-:W-:-:S04]  /*0fb0*/  IMAD.MOV.U32 R7, RZ, RZ, R8 ;  /* 0x000000ffff077224 */ /* 0x000fc800078e0008 */
[----:B---3--:R-:W-:Y:S01]  /*0fc0*/  DSETP.MIN.AND P0, P1, R8, R2, PT ;  /* 0x000000020800722a */ /* 0x008fe20003900000 */
[----:B------:R-:W-:-:S05]  /*0fd0*/  IMAD.MOV.U32 R8, RZ, RZ, R3 ;  /* 0x000000ffff087224 */ /* 0x000fca00078e0003 */
[----:B------:R-:W-:Y:S02]  /*0fe0*/  SEL R2, R7, R2, P0 ;  /* 0x0000000207027207 */ /* 0x000fe40000000000 */
[----:B------:R-:W-:-:S06]  /*0ff0*/  FSEL R9, R9, R8, P0 ;  /* 0x0000000809097208 */ /* 0x000fcc0000000000 */
[----:B------:R-:W-:-:S05]  /*1000*/  @P1 LOP3.LUT R9, R8, 0x80000, RZ, 0xfc, !PT ;  /* 0x0008000008091812 */ /* 0x000fca00078efcff */
[----:B------:R-:W-:Y:S01]  /*1010*/  IMAD.MOV.U32 R3, RZ, RZ, R9 ;  /* 0x000000ffff037224 */ /* 0x000fe200078e0009 */
[----:B------:R-:W-:Y:S06]  /*1020*/  BRA.U UP1, `(.L_x_39) ;  /* 0xfffffff501f07547 */ /* 0x000fec000b83ffff */
.L_x_38:
[----:B------:R-:W-:Y:S05]  /*1030*/  BRA.U !UP0, `(.L_x_37) ;  /* 0x0000000508f47547 */ /* 0x000fea000b800000 */
[----:B------:R-:W-:Y:S02]  /*1040*/  UISETP.GE.U32.AND UP0, UPT, UR5, 0x8, UPT ;  /* 0x000000080500788c */ /* 0x000fe4000bf06070 */
[----:B------:R-:W-:-:S04]  /*1050*/  ULOP3.LUT UR6, UR7, 0x7, URZ, 0xc0, !UPT ;  /* 0x0000000707067892 */ /* 0x000fc8000f8ec0ff */
[----:B------:R-:W-:-:S03]  /*1060*/  UISETP.NE.AND UP1, UPT, UR6, URZ, UPT ;  /* 0x000000ff0600728c */ /* 0x000fc6000bf25270 */
[----:B------:R-:W-:Y:S08]  /*1070*/  BRA.U !UP0, `(.L_x_40) ;  /* 0x0000000508087547 */ /* 0x000ff0000b800000 */
[C---:B0-----:R-:W-:Y:S02]  /*1080*/  IMAD R6, R5.reuse, 0x8, R4 ;  /* 0x0000000805067824 */ /* 0x041fe400078e0204 */
[----:B------:R-:W-:Y:S02]  /*1090*/  IMAD.MOV.U32 R7, RZ, RZ, R3 ;  /* 0x000000ffff077224 */ /* 0x000fe400078e0003 */
[----:B------:R-:W-:Y:S01]  /*10a0*/  VIADD R5, R5, 0x8 ;  /* 0x0000000805057836 */ /* 0x000fe20000000000 */
[----:B------:R-:W0:Y:S04]  /*10b0*/  LDS.64 R14, [R6] ;  /* 0x00000000060e7984 */ /* 0x000e280000000a00 */
[----:B------:R-:W1:Y:S04]  /*10c0*/  LDS.64 R12, [R6+0x8] ;  /* 0x00000800060c7984 */ /* 0x000e680000000a00 */
[----:B------:R-:W2:Y:S01]  /*10d0*/  LDS.64 R8, [R6+0x10] ;  /* 0x0000100006087984 */ /* 0x000ea20000000a00 */
[----:B0-----:R-:W-:Y:S01]  /*10e0*/  DSETP.MIN.AND P0, P1, R2, R14, PT ;  /* 0x0000000e0200722a */ /* 0x001fe20003900000 */
[----:B------:R-:W-:-:S05]  /*10f0*/  IMAD.MOV.U32 R10, RZ, RZ, R15 ;  /* 0x000000ffff0a7224 */ /* 0x000fca00078e000f */
        /* <DEDUP_REMOVED lines=12> */
[----:B--2---:R-:W-:-:S03]  /*11c0*/  IMAD.MOV.U32 R10, RZ, RZ, R9 ;  /* 0x000000ffff0a7224 */ /* 0x004fc600078e0009 */
[----:B------:R-:W-:-:S05]  /*11d0*/  MOV R15, R7 ;  /* 0x00000007000f7202 */ /* 0x000fca0000000f00 */
[----:B------:R-:W-:Y:S01]  /*11e0*/  IMAD.MOV.U32 R7, RZ, RZ, R15 ;  /* 0x000000ffff077224 */ /* 0x000fe200078e000f */
        /* <DEDUP_REMOVED lines=29> */
[----:B0-----:R-:W-:Y:S02]  /*13c0*/  IMAD.MOV.U32 R7, RZ, RZ, R3 ;  /* 0x000000ffff077224 */ /* 0x001fe400078e0003 */
[----:B-1----:R-:W-:Y:S02]  /*13d0*/  IMAD.MOV.U32 R6, RZ, RZ, R9 ;  /* 0x000000ffff067224 */ /* 0x002fe400078e0009 */
[----:B------:R-:W-:-:S06]  /*13e0*/  DSETP.MIN.AND P0, P1, R8, R2, PT ;  /* 0x000000020800722a */ /* 0x000fcc0003900000 */
[----:B------:R-:W-:Y:S02]  /*13f0*/  FSEL R15, R6, R7, P0 ;  /* 0x00000007060f7208 */ /* 0x000fe40000000000 */
[----:B------:R-:W-:-:S06]  /*1400*/  SEL R2, R8, R2, P0 ;  /* 0x0000000208027207 */ /* 0x000fcc0000000000 */
[----:B------:R-:W-:Y:S01]  /*1410*/  @P1 LOP3.LUT R15, R7, 0x80000, RZ, 0xfc, !PT ;  /* 0x00080000070f1812 */ /* 0x000fe200078efcff */
[----:B---3--:R-:W-:-:S04]  /*1420*/  IMAD.MOV.U32 R7, RZ, RZ, R12 ;  /* 0x000000ffff077224 */ /* 0x008fc800078e000c */
[----:B------:R-:W-:-:S04]  /*1430*/  IMAD.MOV.U32 R3, RZ, RZ, R15 ;  /* 0x000000ffff037224 */ /* 0x000fc800078e000f */
[----:B------:R-:W-:Y:S02]  /*1440*/  IMAD.MOV.U32 R6, RZ, RZ, R3 ;  /* 0x000000ffff067224 */ /* 0x000fe400078e0003 */
[----:B------:R-:W-:-:S06]  /*1450*/  DSETP.MIN.AND P0, P1, R2, R12, PT ;  /* 0x0000000c0200722a */ /* 0x000fcc0003900000 */
[----:B------:R-:W-:Y:S02]  /*1460*/  FSEL R9, R6, R13, P0 ;  /* 0x0000000d06097208 */ /* 0x000fe40000000000 */
[----:B------:R-:W-:-:S06]  /*1470*/  SEL R2, R2, R7, P0 ;  /* 0x0000000702027207 */ /* 0x000fcc0000000000 */
[----:B------:R-:W-:-:S05]  /*1480*/  @P1 LOP3.LUT R9, R13, 0x80000, RZ, 0xfc, !PT ;  /* 0x000800000d091812 */ /* 0x000fca00078efcff */
[----:B------:R-:W-:-:S07]  /*1490*/  IMAD.MOV.U32 R3, RZ, RZ, R9 ;  /* 0x000000ffff037224 */ /* 0x000fce00078e0009 */
.L_x_40:
[----:B------:R-:W-:Y:S05]  /*14a0*/  BRA.U !UP1, `(.L_x_37) ;  /* 0x0000000109d87547 */ /* 0x000fea000b800000 */
[----:B------:R-:W-:Y:S02]  /*14b0*/  UISETP.GE.U32.AND UP0, UPT, UR6, 0x4, UPT ;  /* 0x000000040600788c */ /* 0x000fe4000bf06070 */
[----:B------:R-:W-:-:S04]  /*14c0*/  ULOP3.LUT UR5, UR7, 0x3, URZ, 0xc0, !UPT ;  /* 0x0000000307057892 */ /* 0x000fc8000f8ec0ff */
[----:B------:R-:W-:-:S03]  /*14d0*/  UISETP.NE.AND UP1, UPT, UR5, URZ, UPT ;  /* 0x000000ff0500728c */ /* 0x000fc6000bf25270 */
[----:B------:R-:W-:Y:S08]  /*14e0*/  BRA.U !UP0, `(.L_x_41) ;  /* 0x0000000108887547 */ /* 0x000ff0000b800000 */
[C---:B------:R-:W-:Y:S01]  /*14f0*/  IMAD R4, R5.reuse, 0x8, R4 ;  /* 0x0000000805047824 */ /* 0x040fe200078e0204 */
[----:B------:R-:W-:Y:S01]  /*1500*/  MOV R10, R3 ;  /* 0x00000003000a7202 */ /* 0x000fe20000000f00 */
[----:B------:R-:W-:-:S03]  /*1510*/  VIADD R5, R5, 0x4 ;  /* 0x0000000405057836 */ /* 0x000fc60000000000 */
[----:B------:R-:W1:Y:S04]  /*1520*/  LDS.64 R12, [R4] ;  /* 0x00000000040c7984 */ /* 0x000e680000000a00 */
[----:B------:R-:W2:Y:S04]  /*1530*/  LDS.64 R8, [R4+0x8] ;  /* 0x0000080004087984 */ /* 0x000ea80000000a00 */
[----:B0-----:R-:W0:Y:S01]  /*1540*/  LDS.64 R6, [R4+0x10] ;  /* 0x0000100004067984 */ /* 0x001e220000000a00 */
[----:B-1----:R-:W-:Y:S01]  /*1550*/  DSETP.MIN.AND P0, P1, R2, R12, PT ;  /* 0x0000000c0200722a */ /* 0x002fe20003900000 */
[----:B------:R-:W-:-:S05]  /*1560*/  IMAD.MOV.U32 R15, RZ, RZ, R13 ;  /* 0x000000ffff0f7224 */ /* 0x000fca00078e000d */
        /* <DEDUP_REMOVED lines=19> */
[----:B------:R-:W-:-:S06]  /*16a0*/  IMAD.MOV.U32 R7, RZ, RZ, R15 ;  /* 0x000000ffff077224 */ /* 0x000fcc00078e000f */
[----:B------:R-:W-:Y:S01]  /*16b0*/  DSETP.MIN.AND P0, P1, R6, R2, PT ;  /* 0x000000020600722a */ /* 0x000fe20003900000 */
[----:B------:R-:W-:-:S05]  /*16c0*/  IMAD.MOV.U32 R2, RZ, RZ, R7 ;  /* 0x000000ffff027224 */ /* 0x000fca00078e0007 */
[----:B------:R-:W-:Y:S02]  /*16d0*/  FSEL R13, R2, R3, P0 ;  /* 0x00000003020d7208 */ /* 0x000fe40000000000 */
[----:B------:R-:W-:-:S06]  /*16e0*/  SEL R2, R6, R9, P0 ;  /* 0x0000000906027207 */ /* 0x000fcc0000000000 */
[----:B------:R-:W-:-:S05]  /*16f0*/  @P1 LOP3.LUT R13, R3, 0x80000, RZ, 0xfc, !PT ;  /* 0x00080000030d1812 */ /* 0x000fca00078efcff */
[----:B------:R-:W-:-:S07]  /*1700*/  IMAD.MOV.U32 R3, RZ, RZ, R13 ;  /* 0x000000ffff037224 */ /* 0x000fce00078e000d */
.L_x_41:
[----:B------:R-:W-:Y:S05]  /*1710*/  BRA.U !UP1, `(.L_x_37) ;  /* 0x00000001093c7547 */ /* 0x000fea000b800000 */
[----:B------:R-:W-:Y:S01]  /*1720*/  IMAD R5, R5, 0x8, R11 ;  /* 0x0000000805057824 */ /* 0x000fe200078e020b */
[----:B------:R-:W-:-:S03]  /*1730*/  UIADD3 UR5, UPT, UPT, -UR5, URZ, URZ ;  /* 0x000000ff05057290 */ /* 0x000fc6000fffe1ff */
[----:B0-----:R-:W-:-:S09]  /*1740*/  VIADD R6, R5, UR4 ;  /* 0x0000000405067c36 */ /* 0x001fd20008000000 */
.L_x_42:
[----:B------:R0:W1:Y:S01]  /*1750*/  LDS.64 R4, [R6] ;  /* 0x0000000006047984 */ /* 0x0000620000000a00 */
[----:B------:R-:W-:Y:S01]  /*1760*/  UIADD3 UR5, UPT, UPT, UR5, 0x1, URZ ;  /* 0x0000000105057890 */ /* 0x000fe2000fffe0ff */
[----:B------:R-:W-:Y:S02]  /*1770*/  IMAD.MOV.U32 R7, RZ, RZ, R2 ;  /* 0x000000ffff077224 */ /* 0x000fe400078e0002 */
[----:B------:R-:W-:Y:S01]  /*1780*/  IMAD.MOV.U32 R9, RZ, RZ, R3 ;  /* 0x000000ffff097224 */ /* 0x000fe200078e0003 */
        /* <DEDUP_REMOVED lines=8> */
.L_x_37:
[----:B------:R-:W1:Y:S02]  /*1810*/  LDC.64 R4, c[0x0][0x380] ;  /* 0x0000e000ff047b82 */ /* 0x000e640000000a00 */
[----:B-1----:R-:W-:-:S05]  /*1820*/  IMAD.WIDE R4, R0, 0x8, R4 ;  /* 0x0000000800047825 */ /* 0x002fca00078e0204 */
[----:B------:R-:W-:Y:S01]  /*1830*/  STG.E.64 desc[UR10][R4.64], R2 ;  /* 0x0000000204007986 */ /* 0x000fe2000c101b0a */
[----:B------:R-:W-:Y:S05]  /*1840*/  EXIT ;  /* 0x000000000000794d */ /* 0x000fea0003800000 */
.L_x_43:
        /* <DEDUP_REMOVED lines=11> */
.L_x_74:


//--------------------- .text._Z28Action_noImage_no_center_GPUPdS_S_diiii --------------------------
	.section	.text._Z28Action_noImage_no_center_GPUPdS_S_diiii,"ax",@progbits
	.align	128
        .global         _Z28Action_noImage_no_center_GPUPdS_S_diiii
        .type           _Z28Action_noImage_no_center_GPUPdS_S_diiii,@function
        .size           _Z28Action_noImage_no_center_GPUPdS_S_diiii,(.L_x_72 - _Z28Action_noImage_no_center_GPUPdS_S_diiii)
        .other          _Z28Action_noImage_no_center_GPUPdS_S_diiii,@"STO_CUDA_ENTRY STV_DEFAULT"
_Z28Action_noImage_no_center_GPUPdS_S_diiii:
.text._Z28Action_noImage_no_center_GPUPdS_S_diiii:
[----:B------:R-:W-:Y:S01]  /*0000*/  LDC R1, c[0x0][0x37c] ;  /* 0x0000df00ff017b82 */ /* 0x000fe20000000800 */
[----:B------:R-:W0:Y:S01]  /*0010*/  LDCU UR5, c[0x0][0x3a4] ;  /* 0x00007480ff0577ac */ /* 0x000e220008000800 */
[----:B------:R-:W1:Y:S06]  /*0020*/  S2R R0, SR_TID.X ;  /* 0x0000000000007919 */ /* 0x000e6c0000002100 */
[----:B------:R-:W1:Y:S01]  /*0030*/  S2UR UR4, SR_CTAID.X ;  /* 0x00000000000479c3 */ /* 0x000e620000002500 */
[----:B------:R-:W-:Y:S01]  /*0040*/  IMAD.MOV.U32 R2, RZ, RZ, RZ ;  /* 0x000000ffff027224 */ /* 0x000fe200078e00ff */
[----:B------:R-:W2:Y:S06]  /*0050*/  LDCU.64 UR6, c[0x0][0x398] ;  /* 0x00007300ff0677ac */ /* 0x000eac0008000a00 */
[----:B------:R-:W1:Y:S01]  /*0060*/  LDC.64 R12, c[0x0][0x3a8] ;  /* 0x0000ea00ff0c7b82 */ /* 0x000e620000000a00 */
[----:B0-----:R-:W0:Y:S01]  /*0070*/  I2F.U32.RP R4, UR5 ;  /* 0x0000000500047d06 */ /* 0x001e220008209000 */
[----:B------:R-:W-:Y:S01]  /*0080*/  ISETP.NE.U32.AND P2, PT, RZ, UR5, PT ;  /* 0x00000005ff007c0c */ /* 0x000fe2000bf45070 */
[----:B--2---:R-:W-:-:S02]  /*0090*/  IMAD.U32 R14, RZ, RZ, UR6 ;  /* 0x00000006ff0e7e24 */ /* 0x004fc4000f8e00ff */
[----:B------:R-:W-:-:S04]  /*00a0*/  IMAD.U32 R15, RZ, RZ, UR7 ;  /* 0x00000007ff0f7e24 */ /* 0x000fc8000f8e00ff */
[----:B0-----:R-:W0:Y:S02]  /*00b0*/  MUFU.RCP R4, R4 ;  /* 0x0000000400047308 */ /* 0x001e240000001000 */
[----:B0-----:R-:W-:-:S06]  /*00c0*/  VIADD R5, R4, 0xffffffe ;  /* 0x0ffffffe04057836 */ /* 0x001fcc0000000000 */
[----:B------:R-:W0:Y:S02]  /*00d0*/  F2I.FTZ.U32.TRUNC.NTZ R3, R5 ;  /* 0x0000000500037305 */ /* 0x000e24000021f000 */
[----:B0-----:R-:W-:-:S04]  /*00e0*/  IMAD.MOV R7, RZ, RZ, -R3 ;  /* 0x000000ffff077224 */ /* 0x001fc800078e0a03 */
[----:B------:R-:W-:-:S04]  /*00f0*/  IMAD R7, R7, UR5, RZ ;  /* 0x0000000507077c24 */ /* 0x000fc8000f8e02ff */
[----:B------:R-:W-:-:S04]  /*0100*/  IMAD.HI.U32 R3, R3, R7, R2 ;  /* 0x0000000703037227 */ /* 0x000fc800078e0002 */
[----:B-1----:R-:W-:-:S04]  /*0110*/  IMAD R2, R13, UR4, R0 ;  /* 0x000000040d027c24 */ /* 0x002fc8000f8e0200 */
[----:B------:R-:W-:-:S04]  /*0120*/  IMAD.HI.U32 R3, R3, R2, RZ ;  /* 0x0000000203037227 */ /* 0x000fc800078e00ff */
[----:B------:R-:W-:-:S04]  /*0130*/  IMAD.MOV R7, RZ, RZ, -R3 ;  /* 0x000000ffff077224 */ /* 0x000fc800078e0a03 */
[----:B------:R-:W-:-:S05]  /*0140*/  IMAD R4, R7, UR5, R2 ;  /* 0x0000000507047c24 */ /* 0x000fca000f8e0202 */
[----:B------:R-:W-:-:S13]  /*0150*/  ISETP.GE.U32.AND P0, PT, R4, UR5, PT ;  /* 0x0000000504007c0c */ /* 0x000fda000bf06070 */
[----:B------:R-:W-:Y:S02]  /*0160*/  @P0 VIADD R4, R4, -UR5 ;  /* 0x8000000504040c36 */ /* 0x000fe40008000000 */
[----:B------:R-:W-:Y:S01]  /*0170*/  @P0 VIADD R3, R3, 0x1 ;  /* 0x0000000103030836 */ /* 0x000fe20000000000 */
[C---:B------:R-:W-:Y:S01]  /*0180*/  ISETP.GE.AND P0, PT, R12.reuse, 0x156, PT ;  /* 0x000001560c00780c */ /* 0x040fe20003f06270 */
[----:B------:R-:W-:Y:S01]  /*0190*/  IMAD R12, R12, 0x3, RZ ;  /* 0x000000030c0c7824 */ /* 0x000fe200078e02ff */
        /* <DEDUP_REMOVED lines=22> */
[----:B------:R-:W-:Y:S05]  /*0300*/  CALL.REL.NOINC `($__internal_1_$__cuda_sm20_div_rn_f64_full) ;  /* 0x00000024004c7944 */ /* 0x000fea0003c00000 */
.L_x_45:
[----:B------:R0:W1:Y:S01]  /*0310*/  F2I.F64.CEIL R5, R4 ;  /* 0x0000000400057311 */ /* 0x0000620000309100 */
[----:B------:R-:W-:Y:S01]  /*0320*/  IMAD.MOV.U32 R6, RZ, RZ, 0x3ff ;  /* 0x000003ffff067424 */ /* 0x000fe200078e00ff */
[----:B------:R-:W-:Y:S06]  /*0330*/  BRA `(.L_x_46) ;  /* 0x0000000000087947 */ /* 0x000fec0003800000 */
.L_x_44:
[----:B------:R-:W-:Y:S01]  /*0340*/  MOV R6, R12 ;  /* 0x0000000c00067202 */ /* 0x000fe20000000f00 */
[----:B------:R-:W-:-:S07]  /*0350*/  IMAD.MOV.U32 R5, RZ, RZ, 0x1 ;  /* 0x00000001ff057424 */ /* 0x000fce00078e00ff */
.L_x_46:
        /* <DEDUP_REMOVED lines=12> */
[----:B------:R1:W5:Y:S01]  /*0420*/  LDG.E.64 R12, desc[UR8][R16.64] ;  /* 0x00000008100c7981 */ /* 0x000362000c1e1b00 */
[----:B------:R-:W2:Y:S03]  /*0430*/  LDCU UR4, c[0x0][0x3a8] ;  /* 0x00007500ff0477ac */ /* 0x000ea60008000800 */
[----:B------:R1:W5:Y:S04]  /*0440*/  LDG.E.64 R10, desc[UR8][R16.64+0x8] ;  /* 0x00000808100a7981 */ /* 0x000368000c1e1b00 */
[----:B------:R1:W5:Y:S01]  /*0450*/  LDG.E.64 R8, desc[UR8][R16.64+0x10] ;  /* 0x0000100810087981 */ /* 0x000362000c1e1b00 */
[----:B0-----:R-:W-:Y:S02]  /*0460*/  IMAD.MOV.U32 R4, RZ, RZ, R6 ;  /* 0x000000ffff047224 */ /* 0x001fe400078e0006 */
[----:B------:R-:W-:Y:S01]  /*0470*/  IMAD.MOV.U32 R7, RZ, RZ, RZ ;  /* 0x000000ffff077224 */ /* 0x000fe200078e00ff */
[----:B--2---:R-:W-:-:S03]  /*0480*/  UIMAD UR5, UR4, 0x3, URZ ;  /* 0x00000003040578a4 */ /* 0x004fc6000f8e02ff */
[----:B-1----:R-:W-:-:S09]  /*0490*/  UMOV UR4, URZ ;  /* 0x000000ff00047c82 */ /* 0x002fd20008000000 */
.L_x_53:
[----:B------:R-:W-:Y:S01]  /*04a0*/  ISETP.GE.AND P1, PT, R7, R4, PT ;  /* 0x000000040700720c */ /* 0x000fe20003f26270 */
[----:B------:R-:W-:Y:S01]  /*04b0*/  UIADD3 UR4, UPT, UPT, UR4, 0x1, URZ ;  /* 0x0000000104047890 */ /* 0x000fe2000fffe0ff */
[----:B------:R-:W-:Y:S02]  /*04c0*/  IMAD.MOV.U32 R24, RZ, RZ, R7 ;  /* 0x000000ffff187224 */ /* 0x000fe400078e0007 */
[----:B------:R-:W-:-:S03]  /*04d0*/  IMAD.MOV.U32 R7, RZ, RZ, R4 ;  /* 0x000000ffff077224 */ /* 0x000fc600078e0004 */
[----:B------:R-:W-:-:S06]  /*04e0*/  ISETP.NE.AND P0, PT, R5, UR4, PT ;  /* 0x0000000405007c0c */ /* 0x000fcc000bf05270 */
[----:B------:R-:W-:Y:S07]  /*04f0*/  @P1 BRA `(.L_x_48) ;  /* 0x0000001000601947 */ /* 0x000fee0003800000 */
[----:B------:R-:W-:-:S05]  /*0500*/  VIADDMNMX R17, R24, 0x3, R7, !PT ;  /* 0x0000000318117846 */ /* 0x000fca0007800107 */
[----:B------:R-:W-:-:S04]  /*0510*/  IMAD.IADD R17, R17, 0x1, -R24 ;  /* 0x0000000111117824 */ /* 0x000fc800078e0a18 */
[C---:B------:R-:W-:Y:S02]  /*0520*/  VIADD R4, R17.reuse, 0xfffffffd ;  /* 0xfffffffd11047836 */ /* 0x040fe40000000000 */
[----:B------:R-:W-:-:S03]  /*0530*/  VIADD R17, R17, 0xfffffffc ;  /* 0xfffffffc11117836 */ /* 0x000fc60000000000 */
[----:B------:R-:W-:-:S13]  /*0540*/  ISETP.NE.AND P1, PT, R4, RZ, PT ;  /* 0x000000ff0400720c */ /* 0x000fda0003f25270 */
[----:B------:R-:W-:-:S04]  /*0550*/  @!P1 IMAD.MOV R17, RZ, RZ, R4 ;  /* 0x000000ffff119224 */ /* 0x000fc800078e0204 */
[----:B------:R-:W-:-:S05]  /*0560*/  IMAD.HI.U32 R17, R17, -0x55555555, RZ ;  /* 0xaaaaaaab11117827 */ /* 0x000fca00078e00ff */
[----:B------:R-:W-:-:S05]  /*0570*/  SHF.R.U32.HI R17, RZ, 0x1, R17 ;  /* 0x00000001ff117819 */ /* 0x000fca0000011611 */
[----:B------:R-:W-:Y:S02]  /*0580*/  VIADD R4, R17, 0x1 ;  /* 0x0000000111047836 */ /* 0x000fe40000000000 */
[----:B------:R-:W-:-:S05]  /*0590*/  @!P1 IMAD.MOV R4, RZ, RZ, R17 ;  /* 0x000000ffff049224 */ /* 0x000fca00078e0211 */
[----:B------:R-:W-:Y:S01]  /*05a0*/  ISETP.GE.U32.AND P2, PT, R4, 0x7, PT ;  /* 0x000000070400780c */ /* 0x000fe20003f46070 */
[C---:B------:R-:W-:Y:S01]  /*05b0*/  VIADD R4, R17.reuse, 0x2 ;  /* 0x0000000211047836 */ /* 0x040fe20000000000 */
[----:B------:R-:W-:-:S11]  /*05c0*/  @!P1 IADD3 R4, PT, PT, R17, 0x1, RZ ;  /* 0x0000000111049810 */ /* 0x000fd60007ffe0ff */
[----:B------:R-:W-:Y:S05]  /*05d0*/  @!P2 BRA `(.L_x_49) ;  /* 0x000000080010a947 */ /* 0x000fea0003800000 */
[----:B------:R-:W-:-:S05]  /*05e0*/  LOP3.LUT R25, R4, 0xfffffff8, RZ, 0xc0, !PT ;  /* 0xfffffff804197812 */ /* 0x000fca00078ec0ff */
[----:B------:R-:W-:-:S07]  /*05f0*/  IMAD.MOV R25, RZ, RZ, -R25 ;  /* 0x000000ffff197224 */ /* 0x000fce00078e0a19 */
.L_x_50:
[----:B------:R-:W0:Y:S02]  /*0600*/  LDC.64 R18, c[0x0][0x390] ;  /* 0x0000e400ff127b82 */ /* 0x000e240000000a00 */
[----:B0-----:R-:W-:-:S05]  /*0610*/  IMAD.WIDE R18, R24, 0x8, R18 ;  /* 0x0000000818127825 */ /* 0x001fca00078e0212 */
[----:B------:R-:W2:Y:S04]  /*0620*/  LDG.E.64 R22, desc[UR8][R18.64+0x8] ;  /* 0x0000080812167981 */ /* 0x000ea8000c1e1b00 */
[----:B------:R-:W3:Y:S04]  /*0630*/  LDG.E.64 R28, desc[UR8][R18.64] ;  /* 0x00000008121c7981 */ /* 0x000ee8000c1e1b00 */
[----:B------:R-:W4:Y:S04]  /*0640*/  LDG.E.64 R26, desc[UR8][R18.64+0x10] ;  /* 0x00001008121a7981 */ /* 0x000f28000c1e1b00 */
[----:B------:R-:W4:Y:S04]  /*0650*/  LDG.E.64 R16, desc[UR8][R18.64+0x20] ;  /* 0x0000200812107981 */ /* 0x000f28000c1e1b00 */
[----:B------:R-:W4:Y:S01]  /*0660*/  LDG.E.64 R20, desc[UR8][R18.64+0x18] ;  /* 0x0000180812147981 */ /* 0x000f22000c1e1b00 */
[----:B--2--5:R-:W-:-:S02]  /*0670*/  DADD R22, -R10, R22 ;  /* 0x000000000a167229 */ /* 0x024fc40000000116 */
[----:B---3--:R-:W-:-:S06]  /*0680*/  DADD R28, -R12, R28 ;  /* 0x000000000c1c7229 */ /* 0x008fcc000000011c */
[----:B------:R-:W-:Y:S02]  /*0690*/  DMUL R22, R22, R22 ;  /* 0x0000001616167228 */ /* 0x000fe40000000000 */
[----:B----4-:R-:W-:Y:S02]  /*06a0*/  DADD R26, -R8, R26 ;  /* 0x00000000081a7229 */ /* 0x010fe4000000011a */
[----:B------:R-:W-:-:S04]  /*06b0*/  DADD R16, -R10, R16 ;  /* 0x000000000a107229 */ /* 0x000fc80000000110 */
[----:B------:R-:W-:Y:S02]  /*06c0*/  DFMA R22, R28, R28, R22 ;  /* 0x0000001c1c16722b */ /* 0x000fe40000000016 */
[----:B------:R-:W-:Y:S01]  /*06d0*/  DADD R20, -R12, R20 ;  /* 0x000000000c147229 */ /* 0x000fe20000000114 */
[----:B------:R-:W2:Y:S05]  /*06e0*/  LDG.E.64 R28, desc[UR8][R18.64+0x28] ;  /* 0x00002808121c7981 */ /* 0x000eaa000c1e1b00 */
[----:B------:R-:W-:Y:S02]  /*06f0*/  DFMA R26, R26, R26, R22 ;  /* 0x0000001a1a1a722b */ /* 0x000fe40000000016 */
[----:B------:R-:W-:Y:S01]  /*0700*/  DMUL R22, R16, R16 ;  /* 0x0000001010167228 */ /* 0x000fe20000000000 */
[----:B------:R-:W-:-:S05]  /*0710*/  IMAD.MOV.U32 R17, RZ, RZ, R14 ;  /* 0x000000ffff117224 */ /* 0x000fca00078e000e */
[----:B------:R-:W-:Y:S02]  /*0720*/  DSETP.MIN.AND P1, P2, R26, R14, PT ;  /* 0x0000000e1a00722a */ /* 0x000fe40003a20000 */
[----:B------:R-:W-:Y:S01]  /*0730*/  IMAD.MOV.U32 R14, RZ, RZ, R26 ;  /* 0x000000ffff0e7224 */ /* 0x000fe200078e001a */
[----:B------:R-:W-:-:S04]  /*0740*/  DFMA R22, R20, R20, R22 ;  /* 0x000000141416722b */ /* 0x000fc80000000016 */
[----:B------:R-:W-:Y:S02]  /*0750*/  SEL R26, R14, R17, P1 ;  /* 0x000000110e1a7207 */ /* 0x000fe40000800000 */
[----:B------:R-:W3:Y:S01]  /*0760*/  LDG.E.64 R16, desc[UR8][R18.64+0x38] ;  /* 0x0000380812107981 */ /* 0x000ee2000c1e1b00 */
[----:B------:R-:W-:-:S03]  /*0770*/  IMAD.MOV.U32 R21, RZ, RZ, R15 ;  /* 0x000000ffff157224 */ /* 0x000fc600078e000f */
[----:B------:R-:W4:Y:S02]  /*0780*/  LDG.E.64 R14, desc[UR8][R18.64+0x30] ;  /* 0x00003008120e7981 */ /* 0x000f24000c1e1b00 */
[----:B------:R-:W-:Y:S02]  /*0790*/  FSEL R27, R27, R21, P1 ;  /* 0x000000151b1b7208 */ /* 0x000fe40000800000 */
[----:B------:R-:W-:Y:S02]  /*07a0*/  @P2 LOP3.LUT R27, R21, 0x80000, RZ, 0xfc, !PT ;  /* 0x00080000151b2812 */ /* 0x000fe400078efcff */
[----:B------:R-:W4:Y:S01]  /*07b0*/  LDG.E.64 R20, desc[UR8][R18.64+0x50] ;  /* 0x0000500812147981 */ /* 0x000f22000c1e1b00 */
[----:B--2---:R-:W-:-:S08]  /*07c0*/  DADD R28, -R8, R28 ;  /* 0x00000000081c7229 */ /* 0x004fd0000000011c */
[----:B------:R-:W-:Y:S02]  /*07d0*/  DFMA R22, R28, R28, R22 ;  /* 0x0000001c1c16722b */ /* 0x000fe40000000016 */
[----:B------:R-:W2:Y:S01]  /*07e0*/  LDG.E.64 R28, desc[UR8][R18.64+0x40] ;  /* 0x00004008121c7981 */ /* 0x000ea2000c1e1b00 */
[----:B---3--:R-:W-:Y:S02]  /*07f0*/  DADD R16, -R10, R16 ;  /* 0x000000000a107229 */ /* 0x008fe40000000110 */
[----:B----4-:R-:W-:-:S06]  /*0800*/  DADD R14, -R12, R14 ;  /* 0x000000000c0e7229 */ /* 0x010fcc000000010e */
[----:B------:R-:W-:Y:S02]  /*0810*/  DMUL R16, R16, R16 ;  /* 0x0000001010107228 */ /* 0x000fe40000000000 */
[----:B------:R-:W-:-:S06]  /*0820*/  DSETP.MIN.AND P1, P2, R26, R22, PT ;  /* 0x000000161a00722a */ /* 0x000fcc0003a20000 */
[----:B------:R-:W-:Y:S01]  /*0830*/  DFMA R16, R14, R14, R16 ;  /* 0x0000000e0e10722b */ /* 0x000fe20000000010 */
[----:B------:R-:W-:Y:S02]  /*0840*/  IMAD.MOV.U32 R14, RZ, RZ, R26 ;  /* 0x000000ffff0e7224 */ /* 0x000fe400078e001a */
[----:B------:R-:W-:-:S05]  /*0850*/  IMAD.MOV.U32 R15, RZ, RZ, R22 ;  /* 0x000000ffff0f7224 */ /* 0x000fca00078e0016 */
[----:B------:R-:W-:Y:S02]  /*0860*/  SEL R26, R14, R15, P1 ;  /* 0x0000000f0e1a7207 */ /* 0x000fe40000800000 */
[----:B------:R-:W3:Y:S01]  /*0870*/  LDG.E.64 R14, desc[UR8][R18.64+0x48] ;  /* 0x00004808120e7981 */ /* 0x000ee2000c1e1b00 */
[----:B------:R-:W-:Y:S01]  /*0880*/  DADD R20, -R10, R20 ;  /* 0x000000000a147229 */ /* 0x000fe20000000114 */
[----:B------:R-:W-:Y:S02]  /*0890*/  FSEL R27, R27, R23, P1 ;  /* 0x000000171b1b7208 */ /* 0x000fe40000800000 */
[----:B------:R-:W-:Y:S02]  /*08a0*/  @P2 LOP3.LUT R27, R23, 0x80000, RZ, 0xfc, !PT ;  /* 0x00080000171b2812 */ /* 0x000fe400078efcff */
[----:B------:R-:W4:Y:S03]  /*08b0*/  LDG.E.64 R22, desc[UR8][R18.64+0x68] ;  /* 0x0000680812167981 */ /* 0x000f26000c1e1b00 */
[----:B------:R-:W-:-:S02]  /*08c0*/  DMUL R20, R20, R20 ;  /* 0x0000001414147228 */ /* 0x000fc40000000000 */
[----:B--2---:R-:W-:-:S08]  /*08d0*/  DADD R28, -R8, R28 ;  /* 0x00000000081c7229 */ /* 0x004fd0000000011c */
[----:B------:R-:W-:Y:S02]  /*08e0*/  DFMA R16, R28, R28, R16 ;  /* 0x0000001c1c10722b */ /* 0x000fe40000000010 */
[----:B------:R-:W2:Y:S06]  /*08f0*/  LDG.E.64 R28, desc[UR8][R18.64+0x58] ;  /* 0x00005808121c7981 */ /* 0x000eac000c1e1b00 */
[----:B------:R-:W-:Y:S02]  /*0900*/  DSETP.MIN.AND P1, P2, R26, R16, PT ;  /* 0x000000101a00722a */ /* 0x000fe40003a20000 */
[----:B---3--:R-:W-:-:S08]  /*0910*/  DADD R14, -R12, R14 ;  /* 0x000000000c0e7229 */ /* 0x008fd0000000010e */
[----:B------:R-:W-:Y:S01]  /*0920*/  DFMA R20, R14, R14, R20 ;  /* 0x0000000e0e14722b */ /* 0x000fe20000000014 */
[----:B------:R-:W-:Y:S02]  /*0930*/  IMAD.MOV.U32 R14, RZ, RZ, R26 ;  /* 0x000000ffff0e7224 */ /* 0x000fe400078e001a */
[----:B------:R-:W-:-:S05]  /*0940*/  IMAD.MOV.U32 R15, RZ, RZ, R16 ;  /* 0x000000ffff0f7224 */ /* 0x000fca00078e0010 */
[----:B------:R-:W-:Y:S02]  /*0950*/  SEL R26, R14, R15, P1 ;  /* 0x0000000f0e1a7207 */ /* 0x000fe40000800000 */
[----:B------:R-:W3:Y:S01]  /*0960*/  LDG.E.64 R14, desc[UR8][R18.64+0x60] ;  /* 0x00006008120e7981 */ /* 0x000ee2000c1e1b00 */
[----:B----4-:R-:W-:Y:S01]  /*0970*/  DADD R22, -R10, R22 ;  /* 0x000000000a167229 */ /* 0x010fe20000000116 */
        /* <DEDUP_REMOVED lines=17> */
[----:B------:R-:W4:Y:S01]  /*0a90*/  LDG.E.64 R20, desc[UR8][R18.64+0x98] ;  /* 0x0000980812147981 */ /* 0x000f22000c1e1b00 */
[----:B--2---:R-:W-:-:S08]  /*0aa0*/  DADD R28, -R8, R28 ;  /* 0x00000000081c7229 */ /* 0x004fd0000000011c */
[----:B------:R-:W-:Y:S02]  /*0ab0*/  DFMA R22, R28, R28, R22 ;  /* 0x0000001c1c16722b */ /* 0x000fe40000000016 */
[----:B------:R-:W2:Y:S06]  /*0ac0*/  LDG.E.64 R28, desc[UR8][R18.64+0x88] ;  /* 0x00008808121c7981 */ /* 0x000eac000c1e1b00 */
[----:B------:R-:W-:Y:S02]  /*0ad0*/  DSETP.MIN.AND P1, P2, R26, R22, PT ;  /* 0x000000161a00722a */ /* 0x000fe40003a20000 */
[----:B---3--:R-:W-:-:S08]  /*0ae0*/  DADD R14, -R10, R14 ;  /* 0x000000000a0e7229 */ /* 0x008fd0000000010e */
[----:B------:R-:W-:-:S08]  /*0af0*/  DMUL R14, R14, R14 ;  /* 0x0000000e0e0e7228 */ /* 0x000fd00000000000 */
        /* <DEDUP_REMOVED lines=11> */
[----:B------:R-:W-:-:S08]  /*0bb0*/  DFMA R14, R28, R28, R14 ;  /* 0x0000001c1c0e722b */ /* 0x000fd0000000000e */
[----:B------:R-:W-:Y:S02]  /*0bc0*/  DSETP.MIN.AND P1, P2, R26, R14, PT ;  /* 0x0000000e1a00722a */ /* 0x000fe40003a20000 */
[----:B------:R-:W-:Y:S01]  /*0bd0*/  IMAD.MOV.U32 R28, RZ, RZ, R15 ;  /* 0x000000ffff1c7224 */ /* 0x000fe200078e000f */
[----:B---3--:R-:W-:-:S08]  /*0be0*/  DADD R16, -R12, R16 ;  /* 0x000000000c107229 */ /* 0x008fd00000000110 */
[----:B------:R-:W-:Y:S01]  /*0bf0*/  DFMA R20, R16, R16, R20 ;  /* 0x000000101014722b */ /* 0x000fe20000000014 */
[----:B------:R-:W-:Y:S02]  /*0c00*/  IMAD.MOV.U32 R17, RZ, RZ, R14 ;  /* 0x000000ffff117224 */ /* 0x000fe400078e000e */
[----:B------:R-:W2:Y:S01]  /*0c10*/  LDG.E.64 R14, desc[UR8][R18.64+0xb0] ;  /* 0x0000b008120e7981 */ /* 0x000ea2000c1e1b00 */
[----:B------:R-:W-:-:S04]  /*0c20*/  MOV R16, R26 ;  /* 0x0000001a00107202 */ /* 0x000fc80000000f00 */
[----:B------:R-:W-:Y:S02]  /*0c30*/  SEL R26, R16, R17, P1 ;  /* 0x00000011101a7207 */ /* 0x000fe40000800000 */
[----:B------:R-:W3:Y:S04]  /*0c40*/  LDG.E.64 R16, desc[UR8][R18.64+0xa8] ;  /* 0x0000a80812107981 */ /* 0x000ee8000c1e1b00 */
[----:B------:R-:W3:Y:S01]  /*0c50*/  LDG.E.64 R18, desc[UR8][R18.64+0xb8] ;  /* 0x0000b80812127981 */ /* 0x000ee2000c1e1b00 */
[----:B----4-:R-:W-:Y:S01]  /*0c60*/  DADD R22, -R8, R22 ;  /* 0x0000000008167229 */ /* 0x010fe20000000116 */
[----:B------:R-:W-:Y:S02]  /*0c70*/  FSEL R27, R27, R28, P1 ;  /* 0x0000001c1b1b7208 */ /* 0x000fe40000800000 */
[----:B------:R-:W-:-:S05]  /*0c80*/  @P2 LOP3.LUT R27, R28, 0x80000, RZ, 0xfc, !PT ;  /* 0x000800001c1b2812 */ /* 0x000fca00078efcff */
[----:B------:R-:W-:-:S08]  /*0c90*/  DFMA R20, R22, R22, R20 ;  /* 0x000000161614722b */ /* 0x000fd00000000014 */
[----:B------:R-:W-:Y:S01]  /*0ca0*/  DSETP.MIN.AND P1, P2, R26, R20, PT ;  /* 0x000000141a00722a */ /* 0x000fe20003a20000 */
[----:B------:R-:W-:Y:S02]  /*0cb0*/  VIADD R25, R25, 0x8 ;  /* 0x0000000819197836 */ /* 0x000fe40000000000 */
[----:B------:R-:W-:Y:S01]  /*0cc0*/  VIADD R24, R24, 0x18 ;  /* 0x0000001818187836 */ /* 0x000fe20000000000 */
[----:B--2---:R-:W-:Y:S02]  /*0cd0*/  DADD R14, -R10, R14 ;  /* 0x000000000a0e7229 */ /* 0x004fe4000000010e */
[----:B---3--:R-:W-:-:S06]  /*0ce0*/  DADD R16, -R12, R16 ;  /* 0x000000000c107229 */ /* 0x008fcc0000000110 */
[----:B------:R-:W-:-:S08]  /*0cf0*/  DMUL R14, R14, R14 ;  /* 0x0000000e0e0e7228 */ /* 0x000fd00000000000 */
[----:B------:R-:W-:Y:S01]  /*0d00*/  DFMA R14, R16, R16, R14 ;  /* 0x00000010100e722b */ /* 0x000fe2000000000e */
[----:B------:R-:W-:Y:S01]  /*0d10*/  IMAD.MOV.U32 R17, RZ, RZ, R21 ;  /* 0x000000ffff117224 */ /* 0x000fe200078e0015 */
[----:B------:R-:W-:Y:S01]  /*0d20*/  DADD R18, -R8, R18 ;  /* 0x0000000008127229 */ /* 0x000fe20000000112 */
[----:B------:R-:W-:-:S03]  /*0d30*/  IMAD.MOV.U32 R16, RZ, RZ, R26 ;  /* 0x000000ffff107224 */ /* 0x000fc600078e001a */
[----:B------:R-:W-:Y:S02]  /*0d40*/  FSEL R27, R27, R17, P1 ;  /* 0x000000111b1b7208 */ /* 0x000fe40000800000 */
[----:B------:R-:W-:Y:S02]  /*0d50*/  @P2 LOP3.LUT R27, R17, 0x80000, RZ, 0xfc, !PT ;  /* 0x00080000111b2812 */ /* 0x000fe400078efcff */
[----:B------:R-:W-:Y:S01]  /*0d60*/  DFMA R14, R18, R18, R14 ;  /* 0x00000012120e722b */ /* 0x000fe2000000000e */
[----:B------:R-:W-:Y:S02]  /*0d70*/  SEL R16, R16, R20, P1 ;  /* 0x0000001410107207 */ /* 0x000fe40000800000 */
[----:B------:R-:W-:Y:S01]  /*0d80*/  IMAD.MOV.U32 R17, RZ, RZ, R27 ;  /* 0x000000ffff117224 */ /* 0x000fe200078e001b */
[----:B------:R-:W-:-:S05]  /*0d90*/  ISETP.NE.AND P1, PT, R25, RZ, PT ;  /* 0x000000ff1900720c */ /* 0x000fca0003f25270 */
[----:B------:R-:W-:Y:S01]  /*0da0*/  DSETP.MIN.AND P2, P3, R16, R14, PT ;  /* 0x0000000e1000722a */ /* 0x000fe20003b40000 */
[----:B------:R-:W-:Y:S02]  /*0db0*/  IMAD.MOV.U32 R19, RZ, RZ, R15 ;  /* 0x000000ffff137224 */ /* 0x000fe400078e000f */
[----:B------:R-:W-:-:S05]  /*0dc0*/  IMAD.MOV.U32 R18, RZ, RZ, R17 ;  /* 0x000000ffff127224 */ /* 0x000fca00078e0011 */
[----:B------:R-:W-:-:S06]  /*0dd0*/  FSEL R21, R18, R19, P2 ;  /* 0x0000001312157208 */ /* 0x000fcc0001000000 */
[----:B------:R-:W-:Y:S02]  /*0de0*/  @P3 LOP3.LUT R21, R19, 0x80000, RZ, 0xfc, !PT ;  /* 0x0008000013153812 */ /* 0x000fe400078efcff */
[----:B------:R-:W-:-:S03]  /*0df0*/  SEL R14, R16, R14, P2 ;  /* 0x0000000e100e7207 */ /* 0x000fc60001000000 */
[----:B------:R-:W-:Y:S01]  /*0e00*/  IMAD.MOV.U32 R15, RZ, RZ, R21 ;  /* 0x000000ffff0f7224 */ /* 0x000fe200078e0015 */
[----:B------:R-:W-:Y:S06]  /*0e10*/  @P1 BRA `(.L_x_50) ;  /* 0xfffffff400f81947 */ /* 0x000fec000383ffff */
.L_x_49:
[----:B------:R-:W-:-:S13]  /*0e20*/  LOP3.LUT P1, R16, R4, 0x7, RZ, 0xc0, !PT ;  /* 0x0000000704107812 */ /* 0x000fda000782c0ff */
[----:B------:R-:W-:Y:S05]  /*0e30*/  @!P1 BRA `(.L_x_48) ;  /* 0x0000000800109947 */ /* 0x000fea0003800000 */
[----:B------:R-:W-:-:S13]  /*0e40*/  ISETP.GE.U32.AND P1, PT, R16, 0x4, PT ;  /* 0x000000041000780c */ /* 0x000fda0003f26070 */
[----:B------:R-:W-:Y:S05]  /*0e50*/  @!P1 BRA `(.L_x_51) ;  /* 0x0000000400189947 */ /* 0x000fea0003800000 */
        /* <DEDUP_REMOVED lines=14> */
[----:B------:R-:W2:Y:S01]  /*0f40*/  LDG.E.64 R28, desc[UR8][R20.64+0x28] ;  /* 0x00002808141c7981 */ /* 0x000ea2000c1e1b00 */
[----:B------:R-:W-:-:S04]  /*0f50*/  DMUL R16, R16, R16 ;  /* 0x0000001010107228 */ /* 0x000fc80000000000 */
[----:B------:R-:W-:Y:S01]  /*0f60*/  DFMA R22, R26, R26, R22 ;  /* 0x0000001a1a16722b */ /* 0x000fe20000000016 */
[----:B------:R-:W-:-:S03]  /*0f70*/  IMAD.MOV.U32 R26, RZ, RZ, R14 ;  /* 0x000000ffff1a7224 */ /* 0x000fc600078e000e */
[----:B------:R-:W-:Y:S01]  /*0f80*/  DFMA R16, R18, R18, R16 ;  /* 0x000000121210722b */ /* 0x000fe20000000010 */
[----:B------:R-:W-:-:S03]  /*0f90*/  IMAD.MOV.U32 R19, RZ, RZ, R15 ;  /* 0x000000ffff137224 */ /* 0x000fc600078e000f */
[----:B------:R-:W-:Y:S01]  /*0fa0*/  DSETP.MIN.AND P1, P2, R14, R22, PT ;  /* 0x000000160e00722a */ /* 0x000fe20003a20000 */
[----:B------:R-:W3:Y:S01]  /*0fb0*/  LDG.E.64 R14, desc[UR8][R20.64+0x38] ;  /* 0x00003808140e7981 */ /* 0x000ee2000c1e1b00 */
[----:B------:R-:W-:Y:S01]  /*0fc0*/  MOV R18, R22 ;  /* 0x0000001600127202 */ /* 0x000fe20000000f00 */
[----:B------:R-:W-:Y:S02]  /*0fd0*/  IMAD.MOV.U32 R25, RZ, RZ, R23 ;  /* 0x000000ffff197224 */ /* 0x000fe400078e0017 */
[----:B------:R-:W4:Y:S01]  /*0fe0*/  LDG.E.64 R22, desc[UR8][R20.64+0x30] ;  /* 0x0000300814167981 */ /* 0x000f22000c1e1b00 */
[----:B------:R-:W-:Y:S02]  /*0ff0*/  SEL R18, R26, R18, P1 ;  /* 0x000000121a127207 */ /* 0x000fe40000800000 */
[----:B------:R-:W-:-:S06]  /*1000*/  FSEL R19, R19, R25, P1 ;  /* 0x0000001913137208 */ /* 0x000fcc0000800000 */
[----:B------:R-:W-:Y:S01]  /*1010*/  @P2 LOP3.LUT R19, R25, 0x80000, RZ, 0xfc, !PT ;  /* 0x0008000019132812 */ /* 0x000fe200078efcff */
[----:B------:R-:W-:-:S04]  /*1020*/  IMAD.MOV.U32 R26, RZ, RZ, R18 ;  /* 0x000000ffff1a7224 */ /* 0x000fc800078e0012 */
[----:B------:R-:W-:Y:S01]  /*1030*/  IMAD.MOV.U32 R25, RZ, RZ, R19 ;  /* 0x000000ffff197224 */ /* 0x000fe200078e0013 */
[----:B--2---:R-:W-:Y:S02]  /*1040*/  DADD R28, -R8, R28 ;  /* 0x00000000081c7229 */ /* 0x004fe4000000011c */
[----:B---3--:R-:W-:Y:S02]  /*1050*/  DADD R14, -R10, R14 ;  /* 0x000000000a0e7229 */ /* 0x008fe4000000010e */
[----:B----4-:R-:W-:-:S06]  /*1060*/  DADD R22, -R12, R22 ;  /* 0x000000000c167229 */ /* 0x010fcc0000000116 */
[----:B------:R-:W-:Y:S02]  /*1070*/  DMUL R14, R14, R14 ;  /* 0x0000000e0e0e7228 */ /* 0x000fe40000000000 */
[----:B------:R-:W-:-:S06]  /*1080*/  DFMA R16, R28, R28, R16 ;  /* 0x0000001c1c10722b */ /* 0x000fcc0000000010 */
[----:B------:R-:W-:Y:S01]  /*1090*/  DFMA R14, R22, R22, R14 ;  /* 0x00000016160e722b */ /* 0x000fe2000000000e */
[----:B------:R-:W2:Y:S01]  /*10a0*/  LDG.E.64 R22, desc[UR8][R20.64+0x40] ;  /* 0x0000400814167981 */ /* 0x000ea2000c1e1b00 */
[----:B------:R-:W-:Y:S02]  /*10b0*/  DSETP.MIN.AND P1, P2, R18, R16, PT ;  /* 0x000000101200722a */ /* 0x000fe40003a20000 */
[----:B------:R-:W-:Y:S02]  /*10c0*/  IMAD.MOV.U32 R27, RZ, RZ, R16 ;  /* 0x000000ffff1b7224 */ /* 0x000fe400078e0010 */
[----:B------:R-:W-:Y:S01]  /*10d0*/  IMAD.MOV.U32 R28, RZ, RZ, R17 ;  /* 0x000000ffff1c7224 */ /* 0x000fe200078e0011 */
[----:B------:R-:W3:Y:S04]  /*10e0*/  LDG.E.64 R18, desc[UR8][R20.64+0x48] ;  /* 0x0000480814127981 */ /* 0x000ee8000c1e1b00 */
[----:B------:R-:W4:Y:S04]  /*10f0*/  LDG.E.64 R16, desc[UR8][R20.64+0x50] ;  /* 0x0000500814107981 */ /* 0x000f28000c1e1b00 */
[----:B------:R-:W3:Y:S01]  /*1100*/  LDG.E.64 R20, desc[UR8][R20.64+0x58] ;  /* 0x0000580814147981 */ /* 0x000ee2000c1e1b00 */
[----:B------:R-:W-:-:S02]  /*1110*/  FSEL R25, R25, R28, P1 ;  /* 0x0000001c19197208 */ /* 0x000fc40000800000 */
[----:B------:R-:W-:Y:S02]  /*1120*/  @P2 LOP3.LUT R25, R28, 0x80000, RZ, 0xfc, !PT ;  /* 0x000800001c192812 */ /* 0x000fe400078efcff */
[----:B------:R-:W-:-:S03]  /*1130*/  SEL R26, R26, R27, P1 ;  /* 0x0000001b1a1a7207 */ /* 0x000fc60000800000 */
[----:B------:R-:W-:Y:S02]  /*1140*/  IMAD.MOV.U32 R27, RZ, RZ, R25 ;  /* 0x000000ffff1b7224 */ /* 0x000fe400078e0019 */
[----:B------:R-:W-:Y:S01]  /*1150*/  VIADD R24, R24, 0xc ;  /* 0x0000000c18187836 */ /* 0x000fe20000000000 */
[----:B--2---:R-:W-:-:S08]  /*1160*/  DADD R22, -R8, R22 ;  /* 0x0000000008167229 */ /* 0x004fd00000000116 */
[----:B------:R-:W-:Y:S02]  /*1170*/  DFMA R14, R22, R22, R14 ;  /* 0x00000016160e722b */ /* 0x000fe4000000000e */
[----:B----4-:R-:W-:Y:S02]  /*1180*/  DADD R16, -R10, R16 ;  /* 0x000000000a107229 */ /* 0x010fe40000000110 */
[----:B---3--:R-:W-:-:S04]  /*1190*/  DADD R18, -R12, R18 ;  /* 0x000000000c127229 */ /* 0x008fc80000000112 */
[----:B------:R-:W-:Y:S02]  /*11a0*/  DSETP.MIN.AND P1, P2, R26, R14, PT ;  /* 0x0000000e1a00722a */ /* 0x000fe40003a20000 */
[----:B------:R-:W-:Y:S01]  /*11b0*/  DMUL R16, R16, R16 ;  /* 0x0000001010107228 */ /* 0x000fe20000000000 */
[----:B------:R-:W-:Y:S01]  /*11c0*/  IMAD.MOV.U32 R22, RZ, RZ, R15 ;  /* 0x000000ffff167224 */ /* 0x000fe200078e000f */
[----:B------:R-:W-:-:S06]  /*11d0*/  DADD R20, -R8, R20 ;  /* 0x0000000008147229 */ /* 0x000fcc0000000114 */
[----:B------:R-:W-:Y:S01]  /*11e0*/  DFMA R16, R18, R18, R16 ;  /* 0x000000121210722b */ /* 0x000fe20000000010 */
[----:B------:R-:W-:Y:S01]  /*11f0*/  FSEL R27, R27, R22, P1 ;  /* 0x000000161b1b7208 */ /* 0x000fe20000800000 */
[----:B------:R-:W-:Y:S02]  /*1200*/  IMAD.MOV.U32 R18, RZ, RZ, R26 ;  /* 0x000000ffff127224 */ /* 0x000fe400078e001a */
[----:B------:R-:W-:-:S04]  /*1210*/  @P2 LOP3.LUT R27, R22, 0x80000, RZ, 0xfc, !PT ;  /* 0x00080000161b2812 */ /* 0x000fc800078efcff */
[----:B------:R-:W-:Y:S01]  /*1220*/  DFMA R16, R20, R20, R16 ;  /* 0x000000141410722b */ /* 0x000fe20000000010 */
[----:B------:R-:W-:Y:S01]  /*1230*/  SEL R14, R18, R14, P1 ;  /* 0x0000000e120e7207 */ /* 0x000fe20000800000 */
[----:B------:R-:W-:-:S06]  /*1240*/  IMAD.MOV.U32 R15, RZ, RZ, R27 ;  /* 0x000000ffff0f7224 */ /* 0x000fcc00078e001b */
[----:B------:R-:W-:Y:S02]  /*1250*/  DSETP.MIN.AND P1, P2, R14, R16, PT ;  /* 0x000000100e00722a */ /* 0x000fe40003a20000 */
[----:B------:R-:W-:Y:S02]  /*1260*/  IMAD.MOV.U32 R19, RZ, RZ, R16 ;  /* 0x000000ffff137224 */ /* 0x000fe400078e0010 */
[----:B------:R-:W-:-:S05]  /*1270*/  IMAD.MOV.U32 R16, RZ, RZ, R15 ;  /* 0x000000ffff107224 */ /* 0x000fca00078e000f */
[----:B------:R-:W-:-:S05]  /*1280*/  FSEL R21, R16, R17, P1 ;  /* 0x0000001110157208 */ /* 0x000fca0000800000 */
[----:B------:R-:W-:Y:S02]  /*1290*/  @P2 LOP3.LUT R21, R17, 0x80000, RZ, 0xfc, !PT ;  /* 0x0008000011152812 */ /* 0x000fe400078efcff */
[----:B------:R-:W-:Y:S02]  /*12a0*/  SEL R14, R14, R19, P1 ;  /* 0x000000130e0e7207 */ /* 0x000fe40000800000 */
[----:B------:R-:W-:-:S07]  /*12b0*/  MOV R15, R21 ;  /* 0x00000015000f7202 */ /* 0x000fce0000000f00 */
.L_x_51:
[----:B------:R-:W-:-:S13]  /*12c0*/  LOP3.LUT P1, R16, R4, 0x3, RZ, 0xc0, !PT ;  /* 0x0000000304107812 */ /* 0x000fda000782c0ff */
[----:B------:R-:W-:Y:S05]  /*12d0*/  @!P1 BRA `(.L_x_48) ;  /* 0x0000000000e89947 */ /* 0x000fea0003800000 */
[----:B------:R-:W-:Y:S02]  /*12e0*/  ISETP.NE.AND P2, PT, R16, 0x1, PT ;  /* 0x000000011000780c */ /* 0x000fe40003f45270 */
[----:B------:R-:W-:-:S04]  /*12f0*/  LOP3.LUT R4, R4, 0x1, RZ, 0xc0, !PT ;  /* 0x0000000104047812 */ /* 0x000fc800078ec0ff */
[----:B------:R-:W-:-:S07]  /*1300*/  ISETP.NE.U32.AND P1, PT, R4, 0x1, PT ;  /* 0x000000010400780c */ /* 0x000fce0003f25070 */
[----:B------:R-:W-:Y:S06]  /*1310*/  @!P2 BRA `(.L_x_52) ;  /* 0x00000000008ca947 */ /* 0x000fec0003800000 */
        /* <DEDUP_REMOVED lines=9> */
[----:B------:R-:W-:-:S08]  /*13b0*/  DMUL R22, R22, R22 ;  /* 0x0000001616167228 */ /* 0x000fd00000000000 */
[----:B------:R-:W-:Y:S01]  /*13c0*/  DFMA R22, R16, R16, R22 ;  /* 0x000000101016722b */ /* 0x000fe20000000016 */
[----:B------:R-:W2:Y:S01]  /*13d0*/  LDG.E.64 R16, desc[UR8][R28.64+0x18] ;  /* 0x000018081c107981 */ /* 0x000ea2000c1e1b00 */
[----:B----4-:R-:W-:Y:S02]  /*13e0*/  DADD R26, -R8, R26 ;  /* 0x00000000081a7229 */ /* 0x010fe4000000011a */
[----:B------:R-:W-:-:S06]  /*13f0*/  DADD R20, -R10, R20 ;  /* 0x000000000a147229 */ /* 0x000fcc0000000114 */
[----:B------:R-:W-:Y:S02]  /*1400*/  DFMA R22, R26, R26, R22 ;  /* 0x0000001a1a16722b */ /* 0x000fe40000000016 */
[----:B------:R-:W-:-:S06]  /*1410*/  DMUL R20, R20, R20 ;  /* 0x0000001414147228 */ /* 0x000fcc0000000000 */
[----:B------:R-:W-:Y:S01]  /*1420*/  DSETP.MIN.AND P2, P3, R14, R22, PT ;  /* 0x000000160e00722a */ /* 0x000fe20003b40000 */
[----:B------:R-:W-:Y:S01]  /*1430*/  IMAD.MOV.U32 R4, RZ, RZ, R15 ;  /* 0x000000ffff047224 */ /* 0x000fe200078e000f */
[----:B------:R-:W-:Y:S01]  /*1440*/  DADD R18, -R8, R18 ;  /* 0x0000000008127229 */ /* 0x000fe20000000112 */
[----:B------:R-:W-:-:S03]  /*1450*/  IMAD.MOV.U32 R15, RZ, RZ, R23 ;  /* 0x000000ffff0f7224 */ /* 0x000fc600078e0017 */
[----:B------:R-:W-:Y:S01]  /*1460*/  SEL R14, R14, R22, P2 ;  /* 0x000000160e0e7207 */ /* 0x000fe20001000000 */
[----:B------:R-:W-:Y:S01]  /*1470*/  VIADD R24, R24, 0x6 ;  /* 0x0000000618187836 */ /* 0x000fe20000000000 */
[----:B--2---:R-:W-:-:S08]  /*1480*/  DADD R16, -R12, R16 ;  /* 0x000000000c107229 */ /* 0x004fd00000000110 */
[----:B------:R-:W-:Y:S01]  /*1490*/  DFMA R20, R16, R16, R20 ;  /* 0x000000101014722b */ /* 0x000fe20000000014 */
[----:B------:R-:W-:Y:S02]  /*14a0*/  FSEL R17, R4, R15, P2 ;  /* 0x0000000f04117208 */ /* 0x000fe40001000000 */
[----:B------:R-:W-:-:S05]  /*14b0*/  @P3 LOP3.LUT R17, R15, 0x80000, RZ, 0xfc, !PT ;  /* 0x000800000f113812 */ /* 0x000fca00078efcff */
[----:B------:R-:W-:Y:S01]  /*14c0*/  DFMA R20, R18, R18, R20 ;  /* 0x000000121214722b */ /* 0x000fe20000000014 */
[----:B------:R-:W-:-:S07]  /*14d0*/  IMAD.MOV.U32 R15, RZ, RZ, R17 ;  /* 0x000000ffff0f7224 */ /* 0x000fce00078e0011 */
[----:B------:R-:W-:Y:S01]  /*14e0*/  DSETP.MIN.AND P2, P3, R14, R20, PT ;  /* 0x000000140e00722a */ /* 0x000fe20003b40000 */
[----:B------:R-:W-:Y:S02]  /*14f0*/  IMAD.MOV.U32 R4, RZ, RZ, R15 ;  /* 0x000000ffff047224 */ /* 0x000fe400078e000f */
[----:B------:R-:W-:-:S03]  /*1500*/  IMAD.MOV.U32 R17, RZ, RZ, R20 ;  /* 0x000000ffff117224 */ /* 0x000fc600078e0014 */
[----:B------:R-:W-:Y:S02]  /*1510*/  FSEL R19, R4, R21, P2 ;  /* 0x0000001504137208 */ /* 0x000fe40001000000 */
[----:B------:R-:W-:-:S06]  /*1520*/  SEL R14, R14, R17, P2 ;  /* 0x000000110e0e7207 */ /* 0x000fcc0001000000 */
[----:B------:R-:W-:-:S05]  /*1530*/  @P3 LOP3.LUT R19, R21, 0x80000, RZ, 0xfc, !PT ;  /* 0x0008000015133812 */ /* 0x000fca00078efcff */
[----:B------:R-:W-:-:S07]  /*1540*/  IMAD.MOV.U32 R15, RZ, RZ, R19 ;  /* 0x000000ffff0f7224 */ /* 0x000fce00078e0013 */
.L_x_52:
[----:B------:R-:W-:Y:S05]  /*1550*/  @P1 BRA `(.L_x_48) ;  /* 0x0000000000481947 */ /* 0x000fea0003800000 */
[----:B------:R-:W0:Y:S02]  /*1560*/  LDC.64 R16, c[0x0][0x390] ;  /* 0x0000e400ff107b82 */ /* 0x000e240000000a00 */
[----:B0-----:R-:W-:-:S05]  /*1570*/  IMAD.WIDE R24, R24, 0x8, R16 ;  /* 0x0000000818187825 */ /* 0x001fca00078e0210 */
[----:B------:R-:W2:Y:S04]  /*1580*/  LDG.E.64 R20, desc[UR8][R24.64+0x8] ;  /* 0x0000080818147981 */ /* 0x000ea8000c1e1b00 */
[----:B------:R-:W3:Y:S04]  /*1590*/  LDG.E.64 R18, desc[UR8][R24.64] ;  /* 0x0000000818127981 */ /* 0x000ee8000c1e1b00 */
[----:B------:R-:W4:Y:S01]  /*15a0*/  LDG.E.64 R16, desc[UR8][R24.64+0x10] ;  /* 0x0000100818107981 */ /* 0x000f22000c1e1b00 */
[----:B------:R-:W-:Y:S01]  /*15b0*/  IMAD.MOV.U32 R4, RZ, RZ, R15 ;  /* 0x000000ffff047224 */ /* 0x000fe200078e000f */
[----:B--2--5:R-:W-:-:S02]  /*15c0*/  DADD R20, -R10, R20 ;  /* 0x000000000a147229 */ /* 0x024fc40000000114 */
[----:B---3--:R-:W-:-:S06]  /*15d0*/  DADD R18, -R12, R18 ;  /* 0x000000000c127229 */ /* 0x008fcc0000000112 */
[----:B------:R-:W-:Y:S02]  /*15e0*/  DMUL R20, R20, R20 ;  /* 0x0000001414147228 */ /* 0x000fe40000000000 */
[----:B----4-:R-:W-:-:S06]  /*15f0*/  DADD R16, -R8, R16 ;  /* 0x0000000008107229 */ /* 0x010fcc0000000110 */
[----:B------:R-:W-:-:S08]  /*1600*/  DFMA R20, R18, R18, R20 ;  /* 0x000000121214722b */ /* 0x000fd00000000014 */
[----:B------:R-:W-:-:S08]  /*1610*/  DFMA R16, R16, R16, R20 ;  /* 0x000000101010722b */ /* 0x000fd00000000014 */
[----:B------:R-:W-:Y:S02]  /*1620*/  DSETP.MIN.AND P1, P2, R14, R16, PT ;  /* 0x000000100e00722a */ /* 0x000fe40003a20000 */
[----:B------:R-:W-:-:S04]  /*1630*/  IMAD.MOV.U32 R19, RZ, RZ, R17 ;  /* 0x000000ffff137224 */ /* 0x000fc800078e0011 */
[----:B------:R-:W-:Y:S02]  /*1640*/  SEL R14, R14, R16, P1 ;  /* 0x000000100e0e7207 */ /* 0x000fe40000800000 */
[----:B------:R-:W-:-:S06]  /*1650*/  FSEL R21, R4, R19, P1 ;  /* 0x0000001304157208 */ /* 0x000fcc0000800000 */
[----:B------:R-:W-:-:S05]  /*1660*/  @P2 LOP3.LUT R21, R19, 0x80000, RZ, 0xfc, !PT ;  /* 0x0008000013152812 */ /* 0x000fca00078efcff */
[----:B------:R-:W-:-:S07]  /*1670*/  IMAD.MOV.U32 R15, RZ, RZ, R21 ;  /* 0x000000ffff0f7224 */ /* 0x000fce00078e0015 */
.L_x_48:
[----:B------:R-:W-:Y:S01]  /*1680*/  VIADDMNMX R4, R7, R6, UR5, PT ;  /* 0x0000000507047e46 */ /* 0x000fe2000b800106 */
[----:B------:R-:W-:Y:S06]  /*1690*/  @P0 BRA `(.L_x_53) ;  /* 0xffffffec00800947 */ /* 0x000fec000383ffff */
.L_x_47:
[----:B------:R-:W1:Y:S01]  /*16a0*/  S2UR UR5, SR_CgaCtaId ;  /* 0x00000000000579c3 */ /* 0x000e620000008800 */
[----:B------:R-:W2:Y:S01]  /*16b0*/  LDCU UR10, c[0x0][0x3a4] ;  /* 0x00007480ff0a77ac */ /* 0x000ea20008000800 */
[----:B------:R-:W-:Y:S01]  /*16c0*/  IMAD.SHL.U32 R5, R0, 0x8, RZ ;  /* 0x0000000800057824 */ /* 0x000fe200078e00ff */
[----:B------:R-:W-:Y:S01]  /*16d0*/  UMOV UR4, 0x400 ;  /* 0x0000040000047882 */ /* 0x000fe20000000000 */
[----:B--2---:R-:W-:Y:S01]  /*16e0*/  IMAD R7, R3, UR10, RZ ;  /* 0x0000000a03077c24 */ /* 0x004fe2000f8e02ff */
[----:B-1----:R-:W-:-:S04]  /*16f0*/  ULEA UR4, UR5, UR4, 0x18 ;  /* 0x0000000405047291 */ /* 0x002fc8000f8ec0ff */
[----:B------:R-:W-:Y:S02]  /*1700*/  ISETP.NE.AND P0, PT, R2, R7, PT ;  /* 0x000000070200720c */ /* 0x000fe40003f05270 */
[----:B------:R-:W-:-:S03]  /*1710*/  VIADD R0, R5, UR4 ;  /* 0x0000000405007c36 */ /* 0x000fc60008000000 */
[----:B------:R1:W-:Y:S01]  /*1720*/  STS.64 [R5+UR4], R14 ;  /* 0x0000000e05007988 */ /* 0x0003e20008000a04 */
[----:B------:R-:W-:Y:S07]  /*1730*/  BAR.SYNC.DEFER_BLOCKING 0x0 ;  /* 0x0000000000007b1d */ /* 0x000fee0000010000 */
[----:B------:R-:W-:Y:S05]  /*1740*/  @P0 EXIT ;  /* 0x000000000000094d */ /* 0x000fea0003800000 */
[----:B------:R-:W-:-:S09]  /*1750*/  UISETP.GE.AND UP0, UPT, UR10, 0x1, UPT ;  /* 0x000000010a00788c */ /* 0x000fd2000bf06270 */
[----:B------:R-:W-:Y:S05]  /*1760*/  BRA.U !UP0, `(.L_x_54) ;  /* 0x0000001108247547 */ /* 0x000fea000b800000 */
[----:B------:R-:W-:Y:S01]  /*1770*/  UISETP.GE.U32.AND UP1, UPT, UR10, 0x10, UPT ;  /* 0x000000100a00788c */ /* 0x000fe2000bf26070 */
[----:B------:R-:W-:Y:S01]  /*1780*/  MOV R7, RZ ;  /* 0x000000ff00077202 */ /* 0x000fe20000000f00 */
[----:B------:R-:W-:-:S04]  /*1790*/  ULOP3.LUT UR5, UR10, 0xf, URZ, 0xc0, !UPT ;  /* 0x0000000f0a057892 */ /* 0x000fc8000f8ec0ff */
[----:B------:R-:W-:-:S03]  /*17a0*/  UISETP.NE.AND UP0, UPT, UR5, URZ, UPT ;  /* 0x000000ff0500728c */ /* 0x000fc6000bf05270 */
[----:B------:R-:W-:Y:S08]  /*17b0*/  BRA.U !UP1, `(.L_x_55) ;  /* 0x00000009091c7547 */ /* 0x000ff0000b800000 */
[----:B------:R-:W-:Y:S01]  /*17c0*/  ULOP3.LUT UR6, UR10, 0x7ffffff0, URZ, 0xc0, !UPT ;  /* 0x7ffffff00a067892 */ /* 0x000fe2000f8ec0ff */
[----:B------:R-:W-:-:S03]  /*17d0*/  VIADD R2, R0, 0x40 ;  /* 0x0000004000027836 */ /* 0x000fc60000000000 */
[----:B------:R-:W-:Y:S02]  /*17e0*/  UIADD3 UR7, UPT, UPT, -UR6, URZ, URZ ;  /* 0x000000ff06077290 */ /* 0x000fe4000fffe1ff */
[----:B------:R-:W-:-:S10]  /*17f0*/  IMAD.U32 R7, RZ, RZ, UR6 ;  /* 0x00000006ff077e24 */ /* 0x000fd4000f8e00ff */
.L_x_56:
[----:B-----5:R-:W2:Y:S01]  /*1800*/  LDS.64 R12, [R2+-0x40] ;  /* 0xffffc000020c7984 */ /* 0x020ea20000000a00 */
[----:B------:R-:W-:Y:S01]  /*1810*/  IMAD.MOV.U32 R17, RZ, RZ, R15 ;  /* 0x000000ffff117224 */ /* 0x000fe200078e000f */
[----:B------:R-:W-:Y:S02]  /*1820*/  UIADD3 UR7, UPT, UPT, UR7, 0x10, URZ ;  /* 0x0000001007077890 */ /* 0x000fe4000fffe0ff */
[----:B------:R-:W3:Y:S02]  /*1830*/  LDS.64 R10, [R2+-0x38] ;  /* 0xffffc800020a7984 */ /* 0x000ee40000000a00 */
[----:B------:R-:W-:Y:S02]  /*1840*/  UISETP.NE.AND UP1, UPT, UR7, URZ, UPT ;  /* 0x000000ff0700728c */ /* 0x000fe4000bf25270 */
[----:B------:R-:W4:Y:S01]  /*1850*/  LDS.64 R8, [R2+-0x30] ;  /* 0xffffd00002087984 */ /* 0x000f220000000a00 */
[----:B--2---:R-:W-:Y:S01]  /*1860*/  DSETP.MIN.AND P0, P1, R12, R14, PT ;  /* 0x0000000e0c00722a */ /* 0x004fe20003900000 */
[----:B0-----:R-:W-:-:S05]  /*1870*/  IMAD.MOV.U32 R4, RZ, RZ, R13 ;  /* 0x000000ffff047224 */ /* 0x001fca00078e000d */
[----:B------:R-:W-:Y:S02]  /*1880*/  FSEL R19, R4, R17, P0 ;  /* 0x0000001104137208 */ /* 0x000fe40000000000 */
[----:B-1----:R-:W-:Y:S02]  /*1890*/  SEL R14, R12, R14, P0 ;  /* 0x0000000e0c0e7207 */ /* 0x002fe40000000000 */
[----:B------:R-:W0:Y:S04]  /*18a0*/  LDS.64 R12, [R2+-0x28] ;  /* 0xffffd800020c7984 */ /* 0x000e280000000a00 */
[----:B------:R-:W-:Y:S01]  /*18b0*/  @P1 LOP3.LUT R19, R17, 0x80000, RZ, 0xfc, !PT ;  /* 0x0008000011131812 */ /* 0x000fe200078efcff */
[----:B---3--:R-:W-:-:S04]  /*18c0*/  IMAD.MOV.U32 R17, RZ, RZ, R11 ;  /* 0x000000ffff117224 */ /* 0x008fc800078e000b */
[----:B------:R-:W-:-:S04]  /*18d0*/  IMAD.MOV.U32 R15, RZ, RZ, R19 ;  /* 0x000000ffff0f7224 */ /* 0x000fc800078e0013 */
[----:B------:R-:W-:Y:S02]  /*18e0*/  IMAD.MOV.U32 R4, RZ, RZ, R15 ;  /* 0x000000ffff047224 */ /* 0x000fe400078e000f */
[----:B------:R-:W-:-:S06]  /*18f0*/  DSETP.MIN.AND P0, P1, R14, R10, PT ;  /* 0x0000000a0e00722a */ /* 0x000fcc0003900000 */
[----:B------:R-:W-:Y:S02]  /*1900*/  FSEL R19, R4, R17, P0 ;  /* 0x0000001104137208 */ /* 0x000fe40000000000 */
[----:B------:R-:W-:Y:S02]  /*1910*/  SEL R14, R14, R10, P0 ;  /* 0x0000000a0e0e7207 */ /* 0x000fe40000000000 */
[----:B------:R-:W1:Y:S04]  /*1920*/  LDS.64 R10, [R2+-0x20] ;  /* 0xffffe000020a7984 */ /* 0x000e680000000a00 */
[----:B------:R-:W-:Y:S01]  /*1930*/  @P1 LOP3.LUT R19, R17, 0x80000, RZ, 0xfc, !PT ;  /* 0x0008000011131812 */ /* 0x000fe200078efcff */
[----:B----4-:R-:W-:-:S04]  /*1940*/  IMAD.MOV.U32 R17, RZ, RZ, R9 ;  /* 0x000000ffff117224 */ /* 0x010fc800078e0009 */
        /* <DEDUP_REMOVED lines=8> */
[----:B------:R-:W-:-:S05]  /*19d0*/  IMAD.MOV.U32 R15, RZ, RZ, R19 ;  /* 0x000000ffff0f7224 */ /* 0x000fca00078e0013 */
[----:B------:R-:W-:Y:S01]  /*19e0*/  MOV R4, R15 ;  /* 0x0000000f00047202 */ /* 0x000fe20000000f00 */
        /* <DEDUP_REMOVED lines=68> */
[----:B------:R-:W-:Y:S02]  /*1e30*/  @P1 LOP3.LUT R19, R17, 0x80000, RZ, 0xfc, !PT ;  /* 0x0008000011131812 */ /* 0x000fe400078efcff */
[----:B0-----:R-:W-:-:S03]  /*1e40*/  MOV R17, R13 ;  /* 0x0000000d00117202 */ /* 0x001fc60000000f00 */
        /* <DEDUP_REMOVED lines=19> */
[----:B------:R-:W-:Y:S01]  /*1f80*/  FSEL R17, R4, R15, P0 ;  /* 0x0000000f04117208 */ /* 0x000fe20000000000 */
[----:B---3--:R-:W-:Y:S01]  /*1f90*/  IMAD.MOV.U32 R4, RZ, RZ, R13 ;  /* 0x000000ffff047224 */ /* 0x008fe200078e000d */
[----:B------:R-:W-:-:S05]  /*1fa0*/  SEL R8, R10, R8, P0 ;  /* 0x000000080a087207 */ /* 0x000fca0000000000 */
[----:B------:R-:W-:Y:S01]  /*1fb0*/  IMAD.MOV.U32 R14, RZ, RZ, R8 ;  /* 0x000000ffff0e7224 */ /* 0x000fe200078e0008 */
[----:B------:R-:W-:-:S05]  /*1fc0*/  @P1 LOP3.LUT R17, R15, 0x80000, RZ, 0xfc, !PT ;  /* 0x000800000f111812 */ /* 0x000fca00078efcff */
[----:B------:R-:W-:-:S06]  /*1fd0*/  IMAD.MOV.U32 R9, RZ, RZ, R17 ;  /* 0x000000ffff097224 */ /* 0x000fcc00078e0011 */
[----:B------:R-:W-:-:S06]  /*1fe0*/  DSETP.MIN.AND P0, P1, R8, R12, PT ;  /* 0x0000000c0800722a */ /* 0x000fcc0003900000 */
[----:B------:R-:W-:Y:S02]  /*1ff0*/  FSEL R15, R9, R4, P0 ;  /* 0x00000004090f7208 */ /* 0x000fe40000000000 */
[----:B------:R-:W-:-:S06]  /*2000*/  SEL R14, R14, R12, P0 ;  /* 0x0000000c0e0e7207 */ /* 0x000fcc0000000000 */
[----:B------:R-:W-:Y:S01]  /*2010*/  @P1 LOP3.LUT R15, R4, 0x80000, RZ, 0xfc, !PT ;  /* 0x00080000040f1812 */ /* 0x000fe200078efcff */
[----:B------:R-:W-:Y:S06]  /*2020*/  BRA.U UP1, `(.L_x_56) ;  /* 0xfffffff501f47547 */ /* 0x000fec000b83ffff */
.L_x_55:
[----:B------:R-:W-:Y:S05]  /*2030*/  BRA.U !UP0, `(.L_x_54) ;  /* 0x0000000508f07547 */ /* 0x000fea000b800000 */
[----:B------:R-:W-:Y:S02]  /*2040*/  UISETP.GE.U32.AND UP0, UPT, UR5, 0x8, UPT ;  /* 0x000000080500788c */ /* 0x000fe4000bf06070 */
[----:B------:R-:W-:-:S04]  /*2050*/  ULOP3.LUT UR6, UR10, 0x7, URZ, 0xc0, !UPT ;  /* 0x000000070a067892 */ /* 0x000fc8000f8ec0ff */
[----:B------:R-:W-:-:S03]  /*2060*/  UISETP.NE.AND UP1, UPT, UR6, URZ, UPT ;  /* 0x000000ff0600728c */ /* 0x000fc6000bf25270 */
[----:B------:R-:W-:Y:S08]  /*2070*/  BRA.U !UP0, `(.L_x_57) ;  /* 0x0000000508087547 */ /* 0x000ff0000b800000 */
[C---:B------:R-:W-:Y:S01]  /*2080*/  LEA R2, R7.reuse, R0, 0x3 ;  /* 0x0000000007027211 */ /* 0x040fe200078e18ff */
[----:B0-----:R-:W-:Y:S01]  /*2090*/  IMAD.MOV.U32 R4, RZ, RZ, R15 ;  /* 0x000000ffff047224 */ /* 0x001fe200078e000f */
[----:B------:R-:W-:-:S03]  /*20a0*/  IADD3 R7, PT, PT, R7, 0x8, RZ ;  /* 0x0000000807077810 */ /* 0x000fc60007ffe0ff */
[----:B-----5:R-:W0:Y:S04]  /*20b0*/  LDS.64 R12, [R2] ;  /* 0x00000000020c7984 */ /* 0x020e280000000a00 */
[----:B------:R-:W2:Y:S04]  /*20c0*/  LDS.64 R10, [R2+0x8] ;  /* 0x00000800020a7984 */ /* 0x000ea80000000a00 */
[----:B------:R-:W3:Y:S01]  /*20d0*/  LDS.64 R8, [R2+0x10] ;  /* 0x0000100002087984 */ /* 0x000ee20000000a00 */
[----:B0-----:R-:W-:Y:S01]  /*20e0*/  DSETP.MIN.AND P0, P1, R14, R12, PT ;  /* 0x0000000c0e00722a */ /* 0x001fe20003900000 */
[----:B------:R-:W-:-:S05]  /*20f0*/  IMAD.MOV.U32 R17, RZ, RZ, R13 ;  /* 0x000000ffff117224 */ /* 0x000fca00078e000d */
[----:B------:R-:W-:Y:S02]  /*2100*/  FSEL R19, R4, R17, P0 ;  /* 0x0000001104137208 */ /* 0x000fe40000000000 */
[----:B-1----:R-:W-:Y:S02]  /*2110*/  SEL R14, R14, R12, P0 ;  /* 0x0000000c0e0e7207 */ /* 0x002fe40000000000 */
[----:B------:R-:W0:Y:S04]  /*2120*/  LDS.64 R12, [R2+0x18] ;  /* 0x00001800020c7984 */ /* 0x000e280000000a00 */
        /* <DEDUP_REMOVED lines=25> */
[----:B-1----:R-:W-:-:S03]  /*22c0*/  IMAD.MOV.U32 R17, RZ, RZ, R11 ;  /* 0x000000ffff117224 */ /* 0x002fc600078e000b */
[----:B------:R-:W-:-:S05]  /*22d0*/  MOV R15, R19 ;  /* 0x00000013000f7202 */ /* 0x000fca0000000f00 */
[----:B------:R-:W-:Y:S01]  /*22e0*/  IMAD.MOV.U32 R4, RZ, RZ, R15 ;  /* 0x000000ffff047224 */ /* 0x000fe200078e000f */
        /* <DEDUP_REMOVED lines=27> */
.L_x_57:
        /* <DEDUP_REMOVED lines=8> */
[----:B-----5:R-:W2:Y:S04]  /*2520*/  LDS.64 R12, [R0] ;  /* 0x00000000000c7984 */ /* 0x020ea80000000a00 */
[----:B------:R-:W3:Y:S04]  /*2530*/  LDS.64 R10, [R0+0x8] ;  /* 0x00000800000a7984 */ /* 0x000ee80000000a00 */
[----:B------:R-:W4:Y:S01]  /*2540*/  LDS.64 R8, [R0+0x10] ;  /* 0x0000100000087984 */ /* 0x000f220000000a00 */
[----:B--2---:R-:W-:Y:S01]  /*2550*/  DSETP.MIN.AND P0, P1, R14, R12, PT ;  /* 0x0000000c0e00722a */ /* 0x004fe20003900000 */
[----:B------:R-:W-:-:S05]  /*2560*/  IMAD.MOV.U32 R17, RZ, RZ, R13 ;  /* 0x000000ffff117224 */ /* 0x000fca00078e000d */
[----:B------:R-:W-:Y:S02]  /*2570*/  FSEL R19, R2, R17, P0 ;  /* 0x0000001102137208 */ /* 0x000fe40000000000 */
[----:B-1----:R-:W-:Y:S02]  /*2580*/  SEL R14, R14, R12, P0 ;  /* 0x0000000c0e0e7207 */ /* 0x002fe40000000000 */
[----:B------:R1:W2:Y:S04]  /*2590*/  LDS.64 R12, [R0+0x18] ;  /* 0x00001800000c7984 */ /* 0x0002a80000000a00 */
[----:B------:R-:W-:Y:S01]  /*25a0*/  @P1 LOP3.LUT R19, R17, 0x80000, RZ, 0xfc, !PT ;  /* 0x0008000011131812 */ /* 0x000fe200078efcff */
[----:B---3--:R-:W-:-:S04]  /*25b0*/  IMAD.MOV.U32 R17, RZ, RZ, R11 ;  /* 0x000000ffff117224 */ /* 0x008fc800078e000b */
[----:B------:R-:W-:-:S04]  /*25c0*/  IMAD.MOV.U32 R15, RZ, RZ, R19 ;  /* 0x000000ffff0f7224 */ /* 0x000fc800078e0013 */
[----:B------:R-:W-:Y:S02]  /*25d0*/  IMAD.MOV.U32 R2, RZ, RZ, R15 ;  /* 0x000000ffff027224 */ /* 0x000fe400078e000f */
[----:B------:R-:W-:Y:S01]  /*25e0*/  DSETP.MIN.AND P0, P1, R14, R10, PT ;  /* 0x0000000a0e00722a */ /* 0x000fe20003900000 */
[----:B----4-:R-:W-:-:S05]  /*25f0*/  IMAD.MOV.U32 R15, RZ, RZ, R9 ;  /* 0x000000ffff0f7224 */ /* 0x010fca00078e0009 */
        /* <DEDUP_REMOVED lines=8> */
[----:B------:R-:W-:Y:S02]  /*2680*/  @P1 LOP3.LUT R17, R15, 0x80000, RZ, 0xfc, !PT ;  /* 0x000800000f111812 */ /* 0x000fe400078efcff */
[----:B--2---:R-:W-:-:S03]  /*2690*/  MOV R15, R12 ;  /* 0x0000000c000f7202 */ /* 0x004fc60000000f00 */
[----:B------:R-:W-:-:S04]  /*26a0*/  IMAD.MOV.U32 R9, RZ, RZ, R17 ;  /* 0x000000ffff097224 */ /* 0x000fc800078e0011 */
[----:B------:R-:W-:Y:S02]  /*26b0*/  IMAD.MOV.U32 R0, RZ, RZ, R9 ;  /* 0x000000ffff007224 */ /* 0x000fe400078e0009 */
[----:B------:R-:W-:-:S06]  /*26c0*/  DSETP.MIN.AND P0, P1, R8, R12, PT ;  /* 0x0000000c0800722a */ /* 0x000fcc0003900000 */
[----:B------:R-:W-:Y:S02]  /*26d0*/  FSEL R11, R0, R13, P0 ;  /* 0x0000000d000b7208 */ /* 0x000fe40000000000 */
[----:B------:R-:W-:-:S06]  /*26e0*/  SEL R14, R8, R15, P0 ;  /* 0x0000000f080e7207 */ /* 0x000fcc0000000000 */
[----:B------:R-:W-:-:S05]  /*26f0*/  @P1 LOP3.LUT R11, R13, 0x80000, RZ, 0xfc, !PT ;  /* 0x000800000d0b1812 */ /* 0x000fca00078efcff */
[----:B------:R-:W-:-:S07]  /*2700*/  IMAD.MOV.U32 R15, RZ, RZ, R11 ;  /* 0x000000ffff0f7224 */ /* 0x000fce00078e000b */
.L_x_58:
[----:B------:R-:W-:Y:S05]  /*2710*/  BRA.U !UP1, `(.L_x_54) ;  /* 0x0000000109387547 */ /* 0x000fea000b800000 */
[----:B-1----:R-:W-:Y:S01]  /*2720*/  IMAD R5, R7, 0x8, R5 ;  /* 0x0000000807057824 */ /* 0x002fe200078e0205 */
[----:B------:R-:W-:-:S03]  /*2730*/  UIADD3 UR5, UPT, UPT, -UR5, URZ, URZ ;  /* 0x000000ff05057290 */ /* 0x000fc6000fffe1ff */
[----:B------:R-:W-:-:S09]  /*2740*/  VIADD R0, R5, UR4 ;  /* 0x0000000405007c36 */ /* 0x000fd20008000000 */
.L_x_59:
[----:B0-----:R0:W1:Y:S01]  /*2750*/  LDS.64 R4, [R0] ;  /* 0x0000000000047984 */ /* 0x0010620000000a00 */
        /* <DEDUP_REMOVED lines=10> */
.L_x_54:
[----:B01----:R-:W0:Y:S02]  /*2800*/  LDC.64 R4, c[0x0][0x380] ;  /* 0x0000e000ff047b82 */ /* 0x003e240000000a00 */
[----:B0-----:R-:W-:-:S05]  /*2810*/  IMAD.WIDE R2, R3, 0x8, R4 ;  /* 0x0000000803027825 */ /* 0x001fca00078e0204 */
[----:B------:R-:W-:Y:S01]  /*2820*/  STG.E.64 desc[UR8][R2.64], R14 ;  /* 0x0000000e02007986 */ /* 0x000fe2000c101b08 */
[----:B------:R-:W-:Y:S05]  /*2830*/  EXIT ;  /* 0x000000000000794d */ /* 0x000fea0003800000 */
        .weak           $__internal_1_$__cuda_sm20_div_rn_f64_full
        .type           $__internal_1_$__cuda_sm20_div_rn_f64_full,@function
        .size           $__internal_1_$__cuda_sm20_div_rn_f64_full,(.L_x_72 - $__internal_1_$__cuda_sm20_div_rn_f64_full)
$__internal_1_$__cuda_sm20_div_rn_f64_full:
[----:B------:R-:W-:Y:S01]  /*2840*/  IMAD.MOV.U32 R5, RZ, RZ, 0x3ffff800 ;  /* 0x3ffff800ff057424 */ /* 0x000fe200078e00ff */
[C---:B------:R-:W-:Y:S01]  /*2850*/  FSETP.GEU.AND P1, PT, |R7|.reuse, 1.469367938527859385e-39, PT ;  /* 0x001000000700780b */ /* 0x040fe20003f2e200 */
[----:B------:R-:W-:Y:S01]  /*2860*/  IMAD.MOV.U32 R4, RZ, RZ, 0x0 ;  /* 0x00000000ff047424 */ /* 0x000fe200078e00ff */
[----:B------:R-:W-:Y:S01]  /*2870*/  LOP3.LUT R11, R7, 0x7ff00000, RZ, 0xc0, !PT ;  /* 0x7ff00000070b7812 */ /* 0x000fe200078ec0ff */
[----:B------:R-:W0:Y:S01]  /*2880*/  MUFU.RCP64H R13, R5 ;  /* 0x00000005000d7308 */ /* 0x000e220000001800 */
[----:B------:R-:W-:Y:S01]  /*2890*/  IMAD.MOV.U32 R12, RZ, RZ, 0x1 ;  /* 0x00000001ff0c7424 */ /* 0x000fe200078e00ff */
[----:B------:R-:W-:Y:S01]  /*28a0*/  MOV R17, 0x1ca00000 ;  /* 0x1ca0000000117802 */ /* 0x000fe20000000f00 */
[----:B------:R-:W-:Y:S01]  /*28b0*/  IMAD.MOV.U32 R23, RZ, RZ, 0x40800000 ;  /* 0x40800000ff177424 */ /* 0x000fe200078e00ff */
[----:B------:R-:W-:Y:S01]  /*28c0*/  ISETP.GE.U32.AND P0, PT, R11, 0x40800000, PT ;  /* 0x408000000b00780c */ /* 0x000fe20003f06070 */
[----:B------:R-:W-:Y:S02]  /*28d0*/  IMAD.MOV.U32 R22, RZ, RZ, R11 ;  /* 0x000000ffff167224 */ /* 0x000fe400078e000b */
[----:B------:R-:W-:Y:S01]  /*28e0*/  VIADD R24, R23, 0xffffffff ;  /* 0xffffffff17187836 */ /* 0x000fe20000000000 */
[----:B------:R-:W-:-:S04]  /*28f0*/  SEL R17, R17, 0x63400000, !P0 ;  /* 0x6340000011117807 */ /* 0x000fc80004000000 */
        /* <DEDUP_REMOVED lines=35> */
[C---:B------:R-:W-:Y:S01]  /*2b30*/  IADD3 R5, PT, PT, -R11.reuse, RZ, RZ ;  /* 0x000000ff0b057210 */ /* 0x040fe20007ffe1ff */
[----:B------:R-:W-:Y:S01]  /*2b40*/  IMAD.MOV.U32 R4, RZ, RZ, RZ ;  /* 0x000000ffff047224 */ /* 0x000fe200078e00ff */
[----:B------:R-:W-:Y:S01]  /*2b50*/  DMUL.RP R6, R12, R6 ;  /* 0x000000060c067228 */ /* 0x000fe20000008000 */
[----:B------:R-:W-:-:S04]  /*2b60*/  IADD3 R11, PT, PT, -R11, -0x43300000, RZ ;  /* 0xbcd000000b0b7810 */ /* 0x000fc80007ffe1ff */
[----:B------:R-:W-:-:S05]  /*2b70*/  DFMA R4, R16, -R4, R12 ;  /* 0x800000041004722b */ /* 0x000fca000000000c */
[----:B------:R-:W-:-:S05]  /*2b80*/  LOP3.LUT R9, R7, R9, RZ, 0x3c, !PT ;  /* 0x0000000907097212 */ /* 0x000fca00078e3cff */
[----:B------:R-:W-:-:S04]  /*2b90*/  FSETP.NEU.AND P0, PT, |R5|, R11, PT ;  /* 0x0000000b0500720b */ /* 0x000fc80003f0d200 */
[----:B------:R-:W-:Y:S02]  /*2ba0*/  FSEL R16, R6, R16, !P0 ;  /* 0x0000001006107208 */ /* 0x000fe40004000000 */
[----:B------:R-:W-:Y:S01]  /*2bb0*/  FSEL R17, R9, R17, !P0 ;  /* 0x0000001109117208 */ /* 0x000fe20004000000 */
[----:B------:R-:W-:Y:S06]  /*2bc0*/  BRA `(.L_x_61) ;  /* 0x0000000000447947 */ /* 0x000fec0003800000 */
.L_x_60:
        /* <DEDUP_REMOVED lines=15> */
.L_x_62:
[----:B------:R-:W-:Y:S01]  /*2cc0*/  LOP3.LUT R17, R7, 0x80000, RZ, 0xfc, !PT ;  /* 0x0008000007117812 */ /* 0x000fe200078efcff */
[----:B------:R-:W-:-:S07]  /*2cd0*/  IMAD.MOV.U32 R16, RZ, RZ, R6 ;  /* 0x000000ffff107224 */ /* 0x000fce00078e0006 */
.L_x_61:
[----:B------:R-:W-:Y:S02]  /*2ce0*/  IMAD.MOV.U32 R11, RZ, RZ, 0x0 ;  /* 0x00000000ff0b7424 */ /* 0x000fe400078e00ff */
[----:B------:R-:W-:Y:S02]  /*2cf0*/  IMAD.MOV.U32 R4, RZ, RZ, R16 ;  /* 0x000000ffff047224 */ /* 0x000fe400078e0010 */
[----:B------:R-:W-:Y:S01]  /*2d00*/  IMAD.MOV.U32 R5, RZ, RZ, R17 ;  /* 0x000000ffff057224 */ /* 0x000fe200078e0011 */
[----:B------:R-:W-:Y:S06]  /*2d10*/  RET.REL.NODEC R10 `(_Z28Action_noImage_no_center_GPUPdS_S_diiii) ;  /* 0xffffffd00ab87950 */ /* 0x000fec0003c3ffff */
.L_x_63:
        /* <DEDUP_REMOVED lines=14> */
.L_x_72:


//--------------------- .text._Z25Action_noImage_center_GPUPdS_S_diii --------------------------
	.section	.text._Z25Action_noImage_center_GPUPdS_S_diii,"ax",@progbits
	.align	128
        .global         _Z25Action_noImage_center_GPUPdS_S_diii
        .type           _Z25Action_noImage_center_GPUPdS_S_diii,@function
        .size           _Z25Action_noImage_center_GPUPdS_S_diii,(.L_x_76 - _Z25Action_noImage_center_GPUPdS_S_diii)
        .other          _Z25Action_noImage_center_GPUPdS_S_diii,@"STO_CUDA_ENTRY STV_DEFAULT"
_Z25Action_noImage_center_GPUPdS_S_diii:
.text._Z25Action_noImage_center_GPUPdS_S_diii:
[----:B------:R-:W-:Y:S01]  /*0000*/  LDC R1, c[0x0][0x37c] ;  /* 0x0000df00ff017b82 */ /* 0x000fe20000000800 */
[----:B------:R-:W0:Y:S01]  /*0010*/  LDCU.64 UR6, c[0x0][0x3a0] ;  /* 0x00007400ff0677ac */ /* 0x000e220008000a00 */
[----:B------:R-:W1:Y:S06]  /*0020*/  S2R R2, SR_TID.X ;  /* 0x0000000000027919 */ /* 0x000e6c0000002100 */
[----:B------:R-:W1:Y:S08]  /*0030*/  S2UR UR4, SR_CTAID.X ;  /* 0x00000000000479c3 */ /* 0x000e700000002500 */
[----:B------:R-:W1:Y:S01]  /*0040*/  LDC R7, c[0x0][0x3a8] ;  /* 0x0000ea00ff077b82 */ /* 0x000e620000000800 */
[----:B0-----:R-:W0:Y:S01]  /*0050*/  I2F.U32.RP R0, UR7 ;  /* 0x0000000700007d06 */ /* 0x001e220008209000 */
[----:B------:R-:W-:-:S07]  /*0060*/  ISETP.NE.U32.AND P1, PT, RZ, UR7, PT ;  /* 0x00000007ff007c0c */ /* 0x000fce000bf25070 */
[----:B0-----:R-:W0:Y:S02]  /*0070*/  MUFU.RCP R0, R0 ;  /* 0x0000000000007308 */ /* 0x001e240000001000 */
[----:B0-----:R-:W-:-:S06]  /*0080*/  VIADD R4, R0, 0xffffffe ;  /* 0x0ffffffe00047836 */ /* 0x001fcc0000000000 */
[----:B------:R0:W2:Y:S02]  /*0090*/  F2I.FTZ.U32.TRUNC.NTZ R5, R4 ;  /* 0x0000000400057305 */ /* 0x0000a4000021f000 */
[----:B0-----:R-:W-:Y:S02]  /*00a0*/  IMAD.MOV.U32 R4, RZ, RZ, RZ ;  /* 0x000000ffff047224 */ /* 0x001fe400078e00ff */
[----:B--2---:R-:W-:-:S04]  /*00b0*/  IMAD.MOV R3, RZ, RZ, -R5 ;  /* 0x000000ffff037224 */ /* 0x004fc800078e0a05 */
[----:B------:R-:W-:-:S04]  /*00c0*/  IMAD R3, R3, UR7, RZ ;  /* 0x0000000703037c24 */ /* 0x000fc8000f8e02ff */
[----:B------:R-:W-:-:S04]  /*00d0*/  IMAD.HI.U32 R6, R5, R3, R4 ;  /* 0x0000000305067227 */ /* 0x000fc800078e0004 */
[----:B-1----:R-:W-:Y:S01]  /*00e0*/  IMAD R3, R7, UR4, R2 ;  /* 0x0000000407037c24 */ /* 0x002fe2000f8e0202 */
[----:B------:R-:W-:-:S03]  /*00f0*/  UIMAD UR4, UR7, UR6, URZ ;  /* 0x00000006070472a4 */ /* 0x000fc6000f8e02ff */
[----:B------:R-:W-:-:S03]  /*0100*/  IMAD.HI.U32 R0, R6, R3, RZ ;  /* 0x0000000306007227 */ /* 0x000fc600078e00ff */
[----:B------:R-:W-:Y:S01]  /*0110*/  ISETP.GE.AND P0, PT, R3, UR4, PT ;  /* 0x0000000403007c0c */ /* 0x000fe2000bf06270 */
[----:B------:R-:W-:-:S03]  /*0120*/  IMAD.MOV R6, RZ, RZ, -R0 ;  /* 0x000000ffff067224 */ /* 0x000fc600078e0a00 */
[----:B------:R-:W-:Y:S01]  /*0130*/  ISETP.GE.U32.OR P0, PT, R2, R7, P0 ;  /* 0x000000070200720c */ /* 0x000fe20000706470 */
        /* <DEDUP_REMOVED lines=11> */
[----:B------:R-:W2:Y:S01]  /*01f0*/  LDC.64 R18, c[0x0][0x388] ;  /* 0x0000e200ff127b82 */ /* 0x000ea20000000a00 */
[----:B0-----:R-:W-:-:S05]  /*0200*/  IMAD.WIDE R10, R5, 0x8, R10 ;  /* 0x00000008050a7825 */ /* 0x001fca00078e020a */
[----:B-1----:R-:W3:Y:S04]  /*0210*/  LDG.E.64 R14, desc[UR10][R10.64+0x8] ;  /* 0x0000080a0a0e7981 */ /* 0x002ee8000c1e1b00 */
[----:B--2---:R-:W3:Y:S04]  /*0220*/  LDG.E.64 R6, desc[UR10][R18.64+0x8] ;  /* 0x0000080a12067981 */ /* 0x004ee8000c1e1b00 */
[----:B------:R-:W2:Y:S04]  /*0230*/  LDG.E.64 R8, desc[UR10][R18.64] ;  /* 0x0000000a12087981 */ /* 0x000ea8000c1e1b00 */
[----:B------:R-:W2:Y:S04]  /*0240*/  LDG.E.64 R12, desc[UR10][R10.64] ;  /* 0x0000000a0a0c7981 */ /* 0x000ea8000c1e1b00 */
[----:B------:R-:W4:Y:S04]  /*0250*/  LDG.E.64 R4, desc[UR10][R18.64+0x10] ;  /* 0x0000100a12047981 */ /* 0x000f28000c1e1b00 */
[----:B------:R-:W4:Y:S01]  /*0260*/  LDG.E.64 R16, desc[UR10][R10.64+0x10] ;  /* 0x0000100a0a107981 */ /* 0x000f22000c1e1b00 */
[----:B------:R-:W0:Y:S01]  /*0270*/  S2UR UR5, SR_CgaCtaId ;  /* 0x00000000000579c3 */ /* 0x000e220000008800 */
[----:B------:R-:W-:Y:S01]  /*0280*/  UMOV UR4, 0x400 ;  /* 0x0000040000047882 */ /* 0x000fe20000000000 */
[----:B------:R-:W-:Y:S01]  /*0290*/  IMAD.SHL.U32 R2, R2, 0x8, RZ ;  /* 0x0000000802027824 */ /* 0x000fe200078e00ff */
[----:B0-----:R-:W-:Y:S01]  /*02a0*/  ULEA UR4, UR5, UR4, 0x18 ;  /* 0x0000000405047291 */ /* 0x001fe2000f8ec0ff */
[----:B---3--:R-:W-:-:S02]  /*02b0*/  DADD R6, R6, -R14 ;  /* 0x0000000006067229 */ /* 0x008fc4000000080e */
[----:B--2---:R-:W-:-:S06]  /*02c0*/  DADD R8, R8, -R12 ;  /* 0x0000000008087229 */ /* 0x004fcc000000080c */
[----:B------:R-:W-:Y:S02]  /*02d0*/  DMUL R6, R6, R6 ;  /* 0x0000000606067228 */ /* 0x000fe40000000000 */
[----:B----4-:R-:W-:-:S06]  /*02e0*/  DADD R4, R4, -R16 ;  /* 0x0000000004047229 */ /* 0x010fcc0000000810 */
[----:B------:R-:W-:-:S08]  /*02f0*/  DFMA R6, R8, R8, R6 ;  /* 0x000000080806722b */ /* 0x000fd00000000006 */
[----:B------:R-:W-:-:S07]  /*0300*/  DFMA R6, R4, R4, R6 ;  /* 0x000000040406722b */ /* 0x000fce0000000006 */
[----:B------:R0:W-:Y:S01]  /*0310*/  STS.64 [R2+UR4], R6 ;  /* 0x0000000602007988 */ /* 0x0001e20008000a04 */
[----:B------:R-:W-:Y:S01]  /*0320*/  IMAD R8, R0, UR7, RZ ;  /* 0x0000000700087c24 */ /* 0x000fe2000f8e02ff */
[----:B------:R-:W-:Y:S04]  /*0330*/  BAR.SYNC.DEFER_BLOCKING 0x0 ;  /* 0x0000000000007b1d */ /* 0x000fe80000010000 */
[----:B------:R-:W-:Y:S02]  /*0340*/  ISETP.NE.AND P0, PT, R3, R8, PT ;  /* 0x000000080300720c */ /* 0x000fe40003f05270 */
[----:B------:R-:W-:-:S11]  /*0350*/  IADD3 R3, PT, PT, R2, UR4, RZ ;  /* 0x0000000402037c10 */ /* 0x000fd6000fffe0ff */
[----:B0-----:R-:W-:Y:S05]  /*0360*/  @P0 EXIT ;  /* 0x000000000000094d */ /* 0x001fea0003800000 */
[----:B------:R-:W0:Y:S01]  /*0370*/  LDCU.64 UR8, c[0x0][0x398] ;  /* 0x00007300ff0877ac */ /* 0x000e220008000a00 */
[----:B------:R-:W-:Y:S01]  /*0380*/  UISETP.GE.AND UP0, UPT, UR7, 0x1, UPT ;  /* 0x000000010700788c */ /* 0x000fe2000bf06270 */
[----:B0-----:R-:W-:Y:S02]  /*0390*/  IMAD.U32 R6, RZ, RZ, UR8 ;  /* 0x00000008ff067e24 */ /* 0x001fe4000f8e00ff */
[----:B------:R-:W-:-:S06]  /*03a0*/  IMAD.U32 R7, RZ, RZ, UR9 ;  /* 0x00000009ff077e24 */ /* 0x000fcc000f8e00ff */
        /* <DEDUP_REMOVED lines=10> */
.L_x_66:
        /* <DEDUP_REMOVED lines=12> */
[----:B-1----:R-:W-:-:S03]  /*0510*/  IMAD.MOV.U32 R15, RZ, RZ, R11 ;  /* 0x000000ffff0f7224 */ /* 0x002fc600078e000b */
[----:B------:R-:W-:-:S05]  /*0520*/  MOV R13, R17 ;  /* 0x00000011000d7202 */ /* 0x000fca0000000f00 */
[----:B------:R-:W-:Y:S01]  /*0530*/  IMAD.MOV.U32 R14, RZ, RZ, R13 ;  /* 0x000000ffff0e7224 */ /* 0x000fe200078e000d */
        /* <DEDUP_REMOVED lines=36> */
[----:B------:R-:W-:Y:S02]  /*0780*/  @P1 LOP3.LUT R17, R15, 0x80000, RZ, 0xfc, !PT ;  /* 0x000800000f111812 */ /* 0x000fe400078efcff */
[----:B0-----:R-:W-:-:S03]  /*0790*/  MOV R15, R7 ;  /* 0x00000007000f7202 */ /* 0x001fc60000000f00 */
        /* <DEDUP_REMOVED lines=60> */
[----:B--2---:R-:W-:-:S05]  /*0b60*/  MOV R13, R9 ;  /* 0x00000009000d7202 */ /* 0x004fca0000000f00 */
        /* <DEDUP_REMOVED lines=18> */
.L_x_65:
        /* <DEDUP_REMOVED lines=50> */
[----:B------:R-:W-:-:S05]  /*0fb0*/  IMAD.MOV.U32 R13, RZ, RZ, R17 ;  /* 0x000000ffff0d7224 */ /* 0x000fca00078e0011 */
[----:B------:R-:W-:Y:S01]  /*0fc0*/  MOV R14, R13 ;  /* 0x0000000d000e7202 */ /* 0x000fe20000000f00 */
[----:B------:R-:W-:-:S06]  /*0fd0*/  DSETP.MIN.AND P0, P1, R12, R8, PT ;  /* 0x000000080c00722a */ /* 0x000fcc0003900000 */
[----:B------:R-:W-:Y:S02]  /*0fe0*/  FSEL R17, R14, R15, P0 ;  /* 0x0000000f0e117208 */ /* 0x000fe40000000000 */
[----:B------:R-:W-:Y:S01]  /*0ff0*/  SEL R8, R12, R8, P0 ;  /* 0x000000080c087207 */ /* 0x000fe20000000000 */
[----:B0-----:R-:W-:-:S05]  /*1000*/  IMAD.MOV.U32 R12, RZ, RZ, R7 ;  /* 0x000000ffff0c7224 */ /* 0x001fca00078e0007 */
        /* <DEDUP_REMOVED lines=13> */
[----:B------:R-:W-:-:S04]  /*10e0*/  @P1 LOP3.LUT R5, R11, 0x80000, RZ, 0xfc, !PT ;  /* 0x000800000b051812 */ /* 0x000fc800078efcff */
[----:B------:R-:W-:-:S07]  /*10f0*/  MOV R7, R5 ;  /* 0x0000000500077202 */ /* 0x000fce0000000f00 */
.L_x_67:
        /* <DEDUP_REMOVED lines=15> */
[----:B------:R0:W3:Y:S04]  /*11f0*/  LDS.64 R6, [R3+0x18] ;  /* 0x0000180003067984 */ /* 0x0000e80000000a00 */
[----:B------:R-:W-:Y:S01]  /*1200*/  @P1 LOP3.LUT R5, R14, 0x80000, RZ, 0xfc, !PT ;  /* 0x000800000e051812 */ /* 0x000fe200078efcff */
[----:B-1----:R-:W-:-:S04]  /*1210*/  IMAD.MOV.U32 R14, RZ, RZ, R11 ;  /* 0x000000ffff0e7224 */ /* 0x002fc800078e000b */
[----:B------:R-:W-:-:S04]  /*1220*/  IMAD.MOV.U32 R13, RZ, RZ, R5 ;  /* 0x000000ffff0d7224 */ /* 0x000fc800078e0005 */
[----:B------:R-:W-:Y:S02]  /*1230*/  IMAD.MOV.U32 R5, RZ, RZ, R13 ;  /* 0x000000ffff057224 */ /* 0x000fe400078e000d */
[----:B------:R-:W-:-:S06]  /*1240*/  DSETP.MIN.AND P0, P1, R12, R10, PT ;  /* 0x0000000a0c00722a */ /* 0x000fcc0003900000 */
[----:B------:R-:W-:Y:S02]  /*1250*/  FSEL R5, R5, R14, P0 ;  /* 0x0000000e05057208 */ /* 0x000fe40000000000 */
[----:B------:R-:W-:Y:S01]  /*1260*/  SEL R10, R12, R10, P0 ;  /* 0x0000000a0c0a7207 */ /* 0x000fe20000000000 */
[----:B--2---:R-:W-:-:S05]  /*1270*/  IMAD.MOV.U32 R12, RZ, RZ, R9 ;  /* 0x000000ffff0c7224 */ /* 0x004fca00078e0009 */
[----:B------:R-:W-:-:S04]  /*1280*/  @P1 LOP3.LUT R5, R14, 0x80000, RZ, 0xfc, !PT ;  /* 0x000800000e051812 */ /* 0x000fc800078efcff */
[----:B------:R-:W-:-:S05]  /*1290*/  MOV R11, R5 ;  /* 0x00000005000b7202 */ /* 0x000fca0000000f00 */
[----:B0-----:R-:W-:Y:S01]  /*12a0*/  IMAD.MOV.U32 R3, RZ, RZ, R11 ;  /* 0x000000ffff037224 */ /* 0x001fe200078e000b */
        /* <DEDUP_REMOVED lines=12> */
.L_x_68:
[----:B------:R-:W-:Y:S05]  /*1370*/  BRA.U !UP1, `(.L_x_64) ;  /* 0x0000000109387547 */ /* 0x000fea000b800000 */
[----:B------:R-:W-:Y:S01]  /*1380*/  IMAD R2, R4, 0x8, R2 ;  /* 0x0000000804027824 */ /* 0x000fe200078e0202 */
[----:B------:R-:W-:-:S03]  /*1390*/  UIADD3 UR5, UPT, UPT, -UR5, URZ, URZ ;  /* 0x000000ff05057290 */ /* 0x000fc6000fffe1ff */
[----:B------:R-:W-:-:S09]  /*13a0*/  VIADD R4, R2, UR4 ;  /* 0x0000000402047c36 */ /* 0x000fd20008000000 */
.L_x_69:
        /* <DEDUP_REMOVED lines=11> */
.L_x_64:
[----:B------:R-:W0:Y:S02]  /*1460*/  LDC.64 R2, c[0x0][0x380] ;  /* 0x0000e000ff027b82 */ /* 0x000e240000000a00 */
[----:B0-----:R-:W-:-:S05]  /*1470*/  IMAD.WIDE R2, R0, 0x8, R2 ;  /* 0x0000000800027825 */ /* 0x001fca00078e0202 */
[----:B------:R-:W-:Y:S01]  /*1480*/  STG.E.64 desc[UR10][R2.64], R6 ;  /* 0x0000000602007986 */ /* 0x000fe2000c101b0a */
[----:B------:R-:W-:Y:S05]  /*1490*/  EXIT ;  /* 0x000000000000794d */ /* 0x000fea0003800000 */
.L_x_70:
        /* <DEDUP_REMOVED lines=14> */
.L_x_76:


//--------------------- .nv.shared._Z31Action_ImageOrtho_no_center_GPUPdS_S_dS_iiii --------------------------
	.section	.nv.shared._Z31Action_ImageOrtho_no_center_GPUPdS_S_dS_iiii,"aw",@nobits
	.sectionflags	@""
	.align	8
.nv.shared._Z31Action_ImageOrtho_no_center_GPUPdS_S_dS_iiii:
	.zero		9216


//--------------------- .nv.shared.reserved.0     --------------------------
	.section	.nv.shared.reserved.0,"aw",@nobits
	.weak		__nv_reservedSMEM_offset_0_alias
	.size		__nv_reservedSMEM_offset_0_alias, 0, 64
	.other		__nv_reservedSMEM_offset_0_alias,@"STO_CUDA_RESERVED_SHARED STV_DEFAULT"
__nv_reservedSMEM_offset_0_alias:
	.zero		0
	.zero		64


//--------------------- .nv.shared._Z28Action_ImageOrtho_center_GPUPdS_S_dS_iii --------------------------
	.section	.nv.shared._Z28Action_ImageOrtho_center_GPUPdS_S_dS_iii,"aw",@nobits
	.sectionflags	@""
	.align	8
.nv.shared._Z28Action_ImageOrtho_center_GPUPdS_S_dS_iii:
	.zero		9216


//--------------------- .nv.shared._Z28Action_noImage_no_center_GPUPdS_S_diiii --------------------------
	.section	.nv.shared._Z28Action_noImage_no_center_GPUPdS_S_diiii,"aw",@nobits
	.sectionflags	@""
	.align	8
.nv.shared._Z28Action_noImage_no_center_GPUPdS_S_diiii:
	.zero		9216


//--------------------- .nv.shared._Z25Action_noImage_center_GPUPdS_S_diii --------------------------
	.section	.nv.shared._Z25Action_noImage_center_GPUPdS_S_diii,"aw",@nobits
	.sectionflags	@""
	.align	8
.nv.shared._Z25Action_noImage_center_GPUPdS_S_diii:
	.zero		9216


//--------------------- .nv.constant0._Z31Action_ImageOrtho_no_center_GPUPdS_S_dS_iiii --------------------------
	.section	.nv.constant0._Z31Action_ImageOrtho_no_center_GPUPdS_S_dS_iiii,"a",@progbits
	.sectionflags	@""
	.align	4
.nv.constant0._Z31Action_ImageOrtho_no_center_GPUPdS_S_dS_iiii:
	.zero		952


//--------------------- .nv.constant0._Z28Action_ImageOrtho_center_GPUPdS_S_dS_iii --------------------------
	.section	.nv.constant0._Z28Action_ImageOrtho_center_GPUPdS_S_dS_iii,"a",@progbits
	.sectionflags	@""
	.align	4
.nv.constant0._Z28Action_ImageOrtho_center_GPUPdS_S_dS_iii:
	.zero		948


//--------------------- .nv.constant0._Z28Action_noImage_no_center_GPUPdS_S_diiii --------------------------
	.section	.nv.constant0._Z28Action_noImage_no_center_GPUPdS_S_diiii,"a",@progbits
	.sectionflags	@""
	.align	4
.nv.constant0._Z28Action_noImage_no_center_GPUPdS_S_diiii:
	.zero		944


//--------------------- .nv.constant0._Z25Action_noImage_center_GPUPdS_S_diii --------------------------
	.section	.nv.constant0._Z25Action_noImage_center_GPUPdS_S_diii,"a",@progbits
	.sectionflags	@""
	.align	4
.nv.constant0._Z25Action_noImage_center_GPUPdS_S_diii:
	.zero		940


//--------------------- SYMBOLS --------------------------

	.type		.nv.reservedSmem.offset0,@object
	.size		.nv.reservedSmem.offset0,0x4
	.type		.nv.reservedSmem.cap,@object
	.size		.nv.reservedSmem.cap,0x4
